//
// Generated by NVIDIA NVVM Compiler
//
// Compiler Build ID: CL-36424714
// Cuda compilation tools, release 13.0, V13.0.88
// Based on NVVM 20.0.0
//

.version 9.0
.target sm_100
.address_size 64

	// .globl	_Z2DXPdS_d

.visible .entry _Z2DXPdS_d(
	.param .u64 .ptr .align 1 _Z2DXPdS_d_param_0,
	.param .u64 .ptr .align 1 _Z2DXPdS_d_param_1,
	.param .f64 _Z2DXPdS_d_param_2
)
{
	.reg .pred 	%p<2>;
	.reg .b32 	%r<11>;
	.reg .b64 	%rd<15>;
	.reg .b64 	%fd<11>;

	ld.param.u64 	%rd7, [_Z2DXPdS_d_param_0];
	ld.param.u64 	%rd8, [_Z2DXPdS_d_param_1];
	ld.param.f64 	%fd2, [_Z2DXPdS_d_param_2];
	cvta.to.global.u64 	%rd9, %rd7;
	cvta.to.global.u64 	%rd10, %rd8;
	mov.u32 	%r4, %tid.x;
	shl.b32 	%r5, %r4, 5;
	mov.u32 	%r6, %ctaid.x;
	shl.b32 	%r7, %r6, 10;
	add.s32 	%r8, %r7, %r5;
	add.s32 	%r9, %r8, 1056;
	add.f64 	%fd1, %fd2, %fd2;
	mul.wide.s32 	%rd11, %r9, 8;
	or.b64  	%rd12, %rd11, 16;
	add.s64 	%rd14, %rd10, %rd12;
	add.s64 	%rd13, %rd9, %rd12;
	mov.b32 	%r10, 0;
$L__BB0_1:
	ld.global.f64 	%fd3, [%rd14];
	ld.global.f64 	%fd4, [%rd14+-16];
	sub.f64 	%fd5, %fd3, %fd4;
	div.rn.f64 	%fd6, %fd5, %fd1;
	st.global.f64 	[%rd13+-8], %fd6;
	ld.global.f64 	%fd7, [%rd14+8];
	ld.global.f64 	%fd8, [%rd14+-8];
	sub.f64 	%fd9, %fd7, %fd8;
	div.rn.f64 	%fd10, %fd9, %fd1;
	st.global.f64 	[%rd13], %fd10;
	add.s32 	%r10, %r10, 2;
	add.s64 	%rd14, %rd14, 16;
	add.s64 	%rd13, %rd13, 16;
	setp.ne.s32 	%p1, %r10, 30;
	@%p1 bra 	$L__BB0_1;
	ret;

}
	// .globl	_Z2DYPdS_d
.visible .entry _Z2DYPdS_d(
	.param .u64 .ptr .align 1 _Z2DYPdS_d_param_0,
	.param .u64 .ptr .align 1 _Z2DYPdS_d_param_1,
	.param .f64 _Z2DYPdS_d_param_2
)
{
	.reg .pred 	%p<2>;
	.reg .b32 	%r<10>;
	.reg .b64 	%rd<16>;
	.reg .b64 	%fd<11>;

	ld.param.u64 	%rd7, [_Z2DYPdS_d_param_0];
	ld.param.u64 	%rd8, [_Z2DYPdS_d_param_1];
	ld.param.f64 	%fd2, [_Z2DYPdS_d_param_2];
	cvta.to.global.u64 	%rd9, %rd7;
	cvta.to.global.u64 	%rd10, %rd8;
	mov.u32 	%r4, %tid.x;
	mov.u32 	%r5, %ctaid.x;
	shl.b32 	%r6, %r5, 10;
	or.b32  	%r7, %r4, %r6;
	add.s32 	%r8, %r7, 1056;
	add.f64 	%fd1, %fd2, %fd2;
	mul.wide.s32 	%rd11, %r8, 8;
	add.s64 	%rd12, %rd11, %rd10;
	add.s64 	%rd15, %rd12, 512;
	add.s64 	%rd13, %rd11, %rd9;
	add.s64 	%rd14, %rd13, 16;
	mov.b32 	%r9, 0;
$L__BB1_1:
	ld.global.f64 	%fd3, [%rd15];
	ld.global.f64 	%fd4, [%rd15+-512];
	sub.f64 	%fd5, %fd3, %fd4;
	div.rn.f64 	%fd6, %fd5, %fd1;
	st.global.f64 	[%rd14+-8], %fd6;
	ld.global.f64 	%fd7, [%rd15+256];
	ld.global.f64 	%fd8, [%rd15+-256];
	sub.f64 	%fd9, %fd7, %fd8;
	div.rn.f64 	%fd10, %fd9, %fd1;
	st.global.f64 	[%rd14], %fd10;
	add.s32 	%r9, %r9, 2;
	add.s64 	%rd15, %rd15, 512;
	add.s64 	%rd14, %rd14, 16;
	setp.ne.s32 	%p1, %r9, 30;
	@%p1 bra 	$L__BB1_1;
	ret;

}
	// .globl	_Z2DZPdS_d
.visible .entry _Z2DZPdS_d(
	.param .u64 .ptr .align 1 _Z2DZPdS_d_param_0,
	.param .u64 .ptr .align 1 _Z2DZPdS_d_param_1,
	.param .f64 _Z2DZPdS_d_param_2
)
{
	.reg .pred 	%p<2>;
	.reg .b32 	%r<10>;
	.reg .b64 	%rd<16>;
	.reg .b64 	%fd<11>;

	ld.param.u64 	%rd7, [_Z2DZPdS_d_param_0];
	ld.param.u64 	%rd8, [_Z2DZPdS_d_param_1];
	ld.param.f64 	%fd2, [_Z2DZPdS_d_param_2];
	cvta.to.global.u64 	%rd9, %rd7;
	cvta.to.global.u64 	%rd10, %rd8;
	mov.u32 	%r4, %tid.x;
	mov.u32 	%r5, %ctaid.x;
	shl.b32 	%r6, %r5, 5;
	add.s32 	%r7, %r4, %r6;
	add.s32 	%r8, %r7, 1056;
	add.f64 	%fd1, %fd2, %fd2;
	mul.wide.s32 	%rd11, %r8, 8;
	add.s64 	%rd12, %rd11, %rd10;
	add.s64 	%rd15, %rd12, 16384;
	add.s64 	%rd13, %rd11, %rd9;
	add.s64 	%rd14, %rd13, 16;
	mov.b32 	%r9, 0;
$L__BB2_1:
	ld.global.f64 	%fd3, [%rd15];
	ld.global.f64 	%fd4, [%rd15+-16384];
	sub.f64 	%fd5, %fd3, %fd4;
	div.rn.f64 	%fd6, %fd5, %fd1;
	st.global.f64 	[%rd14+-8], %fd6;
	ld.global.f64 	%fd7, [%rd15+8192];
	ld.global.f64 	%fd8, [%rd15+-8192];
	sub.f64 	%fd9, %fd7, %fd8;
	div.rn.f64 	%fd10, %fd9, %fd1;
	st.global.f64 	[%rd14], %fd10;
	add.s32 	%r9, %r9, 2;
	add.s64 	%rd15, %rd15, 16384;
	add.s64 	%rd14, %rd14, 16;
	setp.ne.s32 	%p1, %r9, 30;
	@%p1 bra 	$L__BB2_1;
	ret;

}
	// .globl	_Z3DDXPdS_d
.visible .entry _Z3DDXPdS_d(
	.param .u64 .ptr .align 1 _Z3DDXPdS_d_param_0,
	.param .u64 .ptr .align 1 _Z3DDXPdS_d_param_1,
	.param .f64 _Z3DDXPdS_d_param_2
)
{
	.reg .pred 	%p<2>;
	.reg .b32 	%r<11>;
	.reg .b64 	%rd<15>;
	.reg .b64 	%fd<17>;

	ld.param.u64 	%rd7, [_Z3DDXPdS_d_param_0];
	ld.param.u64 	%rd8, [_Z3DDXPdS_d_param_1];
	ld.param.f64 	%fd2, [_Z3DDXPdS_d_param_2];
	cvta.to.global.u64 	%rd9, %rd7;
	cvta.to.global.u64 	%rd10, %rd8;
	mov.u32 	%r4, %tid.x;
	shl.b32 	%r5, %r4, 5;
	mov.u32 	%r6, %ctaid.x;
	shl.b32 	%r7, %r6, 10;
	add.s32 	%r8, %r7, %r5;
	add.s32 	%r9, %r8, 1056;
	mul.f64 	%fd1, %fd2, %fd2;
	mul.wide.s32 	%rd11, %r9, 8;
	or.b64  	%rd12, %rd11, 16;
	add.s64 	%rd14, %rd9, %rd12;
	add.s64 	%rd13, %rd10, %rd12;
	mov.b32 	%r10, 0;
$L__BB3_1:
	ld.global.f64 	%fd3, [%rd13];
	ld.global.f64 	%fd4, [%rd13+-16];
	add.f64 	%fd5, %fd3, %fd4;
	ld.global.f64 	%fd6, [%rd13+-8];
	add.f64 	%fd7, %fd6, %fd6;
	sub.f64 	%fd8, %fd5, %fd7;
	div.rn.f64 	%fd9, %fd8, %fd1;
	st.global.f64 	[%rd14+-8], %fd9;
	ld.global.f64 	%fd10, [%rd13+8];
	ld.global.f64 	%fd11, [%rd13+-8];
	add.f64 	%fd12, %fd10, %fd11;
	ld.global.f64 	%fd13, [%rd13];
	add.f64 	%fd14, %fd13, %fd13;
	sub.f64 	%fd15, %fd12, %fd14;
	div.rn.f64 	%fd16, %fd15, %fd1;
	st.global.f64 	[%rd14], %fd16;
	add.s32 	%r10, %r10, 2;
	add.s64 	%rd14, %rd14, 16;
	add.s64 	%rd13, %rd13, 16;
	setp.ne.s32 	%p1, %r10, 30;
	@%p1 bra 	$L__BB3_1;
	ret;

}
	// .globl	_Z3DDYPdS_d
.visible .entry _Z3DDYPdS_d(
	.param .u64 .ptr .align 1 _Z3DDYPdS_d_param_0,
	.param .u64 .ptr .align 1 _Z3DDYPdS_d_param_1,
	.param .f64 _Z3DDYPdS_d_param_2
)
{
	.reg .pred 	%p<2>;
	.reg .b32 	%r<10>;
	.reg .b64 	%rd<20>;
	.reg .b64 	%fd<17>;

	ld.param.u64 	%rd10, [_Z3DDYPdS_d_param_0];
	ld.param.u64 	%rd11, [_Z3DDYPdS_d_param_1];
	ld.param.f64 	%fd2, [_Z3DDYPdS_d_param_2];
	cvta.to.global.u64 	%rd12, %rd10;
	cvta.to.global.u64 	%rd13, %rd11;
	mov.u32 	%r4, %tid.x;
	mov.u32 	%r5, %ctaid.x;
	shl.b32 	%r6, %r5, 10;
	or.b32  	%r7, %r4, %r6;
	add.s32 	%r8, %r7, 1056;
	mul.f64 	%fd1, %fd2, %fd2;
	mul.wide.s32 	%rd14, %r8, 8;
	add.s64 	%rd15, %rd14, %rd13;
	add.s64 	%rd19, %rd15, 512;
	add.s64 	%rd16, %rd14, 16;
	add.s64 	%rd18, %rd12, %rd16;
	add.s64 	%rd17, %rd13, %rd16;
	mov.b32 	%r9, 0;
$L__BB4_1:
	ld.global.f64 	%fd3, [%rd19];
	ld.global.f64 	%fd4, [%rd19+-512];
	add.f64 	%fd5, %fd3, %fd4;
	ld.global.f64 	%fd6, [%rd17+-8];
	add.f64 	%fd7, %fd6, %fd6;
	sub.f64 	%fd8, %fd5, %fd7;
	div.rn.f64 	%fd9, %fd8, %fd1;
	st.global.f64 	[%rd18+-8], %fd9;
	ld.global.f64 	%fd10, [%rd19+256];
	ld.global.f64 	%fd11, [%rd19+-256];
	add.f64 	%fd12, %fd10, %fd11;
	ld.global.f64 	%fd13, [%rd17];
	add.f64 	%fd14, %fd13, %fd13;
	sub.f64 	%fd15, %fd12, %fd14;
	div.rn.f64 	%fd16, %fd15, %fd1;
	st.global.f64 	[%rd18], %fd16;
	add.s32 	%r9, %r9, 2;
	add.s64 	%rd19, %rd19, 512;
	add.s64 	%rd18, %rd18, 16;
	add.s64 	%rd17, %rd17, 16;
	setp.ne.s32 	%p1, %r9, 30;
	@%p1 bra 	$L__BB4_1;
	ret;

}
	// .globl	_Z3DDZPdS_d
.visible .entry _Z3DDZPdS_d(
	.param .u64 .ptr .align 1 _Z3DDZPdS_d_param_0,
	.param .u64 .ptr .align 1 _Z3DDZPdS_d_param_1,
	.param .f64 _Z3DDZPdS_d_param_2
)
{
	.reg .pred 	%p<2>;
	.reg .b32 	%r<10>;
	.reg .b64 	%rd<20>;
	.reg .b64 	%fd<31>;

	ld.param.u64 	%rd10, [_Z3DDZPdS_d_param_0];
	ld.param.u64 	%rd11, [_Z3DDZPdS_d_param_1];
	ld.param.f64 	%fd2, [_Z3DDZPdS_d_param_2];
	cvta.to.global.u64 	%rd12, %rd10;
	cvta.to.global.u64 	%rd13, %rd11;
	mov.u32 	%r4, %tid.x;
	mov.u32 	%r5, %ctaid.x;
	shl.b32 	%r6, %r5, 5;
	add.s32 	%r7, %r4, %r6;
	add.s32 	%r8, %r7, 1056;
	mul.f64 	%fd1, %fd2, %fd2;
	mul.wide.s32 	%rd14, %r8, 8;
	add.s64 	%rd15, %rd14, %rd13;
	add.s64 	%rd19, %rd15, 16384;
	add.s64 	%rd16, %rd14, 16;
	add.s64 	%rd18, %rd13, %rd16;
	add.s64 	%rd17, %rd12, %rd16;
	mov.b32 	%r9, 0;
$L__BB5_1:
	ld.global.f64 	%fd3, [%rd19+-8192];
	ld.global.f64 	%fd4, [%rd19+-24576];
	add.f64 	%fd5, %fd3, %fd4;
	ld.global.f64 	%fd6, [%rd18+-16];
	add.f64 	%fd7, %fd6, %fd6;
	sub.f64 	%fd8, %fd5, %fd7;
	div.rn.f64 	%fd9, %fd8, %fd1;
	st.global.f64 	[%rd17+-16], %fd9;
	ld.global.f64 	%fd10, [%rd19];
	ld.global.f64 	%fd11, [%rd19+-16384];
	add.f64 	%fd12, %fd10, %fd11;
	ld.global.f64 	%fd13, [%rd18+-8];
	add.f64 	%fd14, %fd13, %fd13;
	sub.f64 	%fd15, %fd12, %fd14;
	div.rn.f64 	%fd16, %fd15, %fd1;
	st.global.f64 	[%rd17+-8], %fd16;
	ld.global.f64 	%fd17, [%rd19+8192];
	ld.global.f64 	%fd18, [%rd19+-8192];
	add.f64 	%fd19, %fd17, %fd18;
	ld.global.f64 	%fd20, [%rd18];
	add.f64 	%fd21, %fd20, %fd20;
	sub.f64 	%fd22, %fd19, %fd21;
	div.rn.f64 	%fd23, %fd22, %fd1;
	st.global.f64 	[%rd17], %fd23;
	setp.eq.s32 	%p1, %r9, 28;
	@%p1 bra 	$L__BB5_3;
	ld.global.f64 	%fd24, [%rd19+16384];
	ld.global.f64 	%fd25, [%rd19];
	add.f64 	%fd26, %fd24, %fd25;
	ld.global.f64 	%fd27, [%rd18+8];
	add.f64 	%fd28, %fd27, %fd27;
	sub.f64 	%fd29, %fd26, %fd28;
	div.rn.f64 	%fd30, %fd29, %fd1;
	st.global.f64 	[%rd17+8], %fd30;
	add.s32 	%r9, %r9, 4;
	add.s64 	%rd19, %rd19, 32768;
	add.s64 	%rd18, %rd18, 32;
	add.s64 	%rd17, %rd17, 32;
	bra.uni 	$L__BB5_1;
$L__BB5_3:
	ret;

}
	// .globl	_Z6ASSIGNPdS_
.visible .entry _Z6ASSIGNPdS_(
	.param .u64 .ptr .align 1 _Z6ASSIGNPdS__param_0,
	.param .u64 .ptr .align 1 _Z6ASSIGNPdS__param_1
)
{
	.reg .b32 	%r<7>;
	.reg .b64 	%rd<8>;
	.reg .b64 	%fd<31>;

	ld.param.u64 	%rd1, [_Z6ASSIGNPdS__param_0];
	ld.param.u64 	%rd2, [_Z6ASSIGNPdS__param_1];
	mov.u32 	%r1, %tid.x;
	shl.b32 	%r2, %r1, 5;
	mov.u32 	%r3, %ctaid.x;
	shl.b32 	%r4, %r3, 10;
	add.s32 	%r5, %r4, %r2;
	add.s32 	%r6, %r5, 1056;
	cvta.to.global.u64 	%rd3, %rd2;
	cvta.to.global.u64 	%rd4, %rd1;
	mul.wide.s32 	%rd5, %r6, 8;
	add.s64 	%rd6, %rd3, %rd5;
	ld.global.f64 	%fd1, [%rd6+8];
	add.s64 	%rd7, %rd4, %rd5;
	st.global.f64 	[%rd7+8], %fd1;
	ld.global.f64 	%fd2, [%rd6+16];
	st.global.f64 	[%rd7+16], %fd2;
	ld.global.f64 	%fd3, [%rd6+24];
	st.global.f64 	[%rd7+24], %fd3;
	ld.global.f64 	%fd4, [%rd6+32];
	st.global.f64 	[%rd7+32], %fd4;
	ld.global.f64 	%fd5, [%rd6+40];
	st.global.f64 	[%rd7+40], %fd5;
	ld.global.f64 	%fd6, [%rd6+48];
	st.global.f64 	[%rd7+48], %fd6;
	ld.global.f64 	%fd7, [%rd6+56];
	st.global.f64 	[%rd7+56], %fd7;
	ld.global.f64 	%fd8, [%rd6+64];
	st.global.f64 	[%rd7+64], %fd8;
	ld.global.f64 	%fd9, [%rd6+72];
	st.global.f64 	[%rd7+72], %fd9;
	ld.global.f64 	%fd10, [%rd6+80];
	st.global.f64 	[%rd7+80], %fd10;
	ld.global.f64 	%fd11, [%rd6+88];
	st.global.f64 	[%rd7+88], %fd11;
	ld.global.f64 	%fd12, [%rd6+96];
	st.global.f64 	[%rd7+96], %fd12;
	ld.global.f64 	%fd13, [%rd6+104];
	st.global.f64 	[%rd7+104], %fd13;
	ld.global.f64 	%fd14, [%rd6+112];
	st.global.f64 	[%rd7+112], %fd14;
	ld.global.f64 	%fd15, [%rd6+120];
	st.global.f64 	[%rd7+120], %fd15;
	ld.global.f64 	%fd16, [%rd6+128];
	st.global.f64 	[%rd7+128], %fd16;
	ld.global.f64 	%fd17, [%rd6+136];
	st.global.f64 	[%rd7+136], %fd17;
	ld.global.f64 	%fd18, [%rd6+144];
	st.global.f64 	[%rd7+144], %fd18;
	ld.global.f64 	%fd19, [%rd6+152];
	st.global.f64 	[%rd7+152], %fd19;
	ld.global.f64 	%fd20, [%rd6+160];
	st.global.f64 	[%rd7+160], %fd20;
	ld.global.f64 	%fd21, [%rd6+168];
	st.global.f64 	[%rd7+168], %fd21;
	ld.global.f64 	%fd22, [%rd6+176];
	st.global.f64 	[%rd7+176], %fd22;
	ld.global.f64 	%fd23, [%rd6+184];
	st.global.f64 	[%rd7+184], %fd23;
	ld.global.f64 	%fd24, [%rd6+192];
	st.global.f64 	[%rd7+192], %fd24;
	ld.global.f64 	%fd25, [%rd6+200];
	st.global.f64 	[%rd7+200], %fd25;
	ld.global.f64 	%fd26, [%rd6+208];
	st.global.f64 	[%rd7+208], %fd26;
	ld.global.f64 	%fd27, [%rd6+216];
	st.global.f64 	[%rd7+216], %fd27;
	ld.global.f64 	%fd28, [%rd6+224];
	st.global.f64 	[%rd7+224], %fd28;
	ld.global.f64 	%fd29, [%rd6+232];
	st.global.f64 	[%rd7+232], %fd29;
	ld.global.f64 	%fd30, [%rd6+240];
	st.global.f64 	[%rd7+240], %fd30;
	ret;

}
	// .globl	_Z3ADDPdS_d
.visible .entry _Z3ADDPdS_d(
	.param .u64 .ptr .align 1 _Z3ADDPdS_d_param_0,
	.param .u64 .ptr .align 1 _Z3ADDPdS_d_param_1,
	.param .f64 _Z3ADDPdS_d_param_2
)
{
	.reg .b32 	%r<7>;
	.reg .b64 	%rd<8>;
	.reg .b64 	%fd<98>;

	ld.param.u64 	%rd1, [_Z3ADDPdS_d_param_0];
	ld.param.u64 	%rd2, [_Z3ADDPdS_d_param_1];
	ld.param.f64 	%fd1, [_Z3ADDPdS_d_param_2];
	mov.u32 	%r1, %tid.x;
	shl.b32 	%r2, %r1, 5;
	mov.u32 	%r3, %ctaid.x;
	shl.b32 	%r4, %r3, 10;
	add.s32 	%r5, %r4, %r2;
	add.s32 	%r6, %r5, 1056;
	cvta.to.global.u64 	%rd3, %rd2;
	cvta.to.global.u64 	%rd4, %rd1;
	mul.wide.s32 	%rd5, %r6, 8;
	add.s64 	%rd6, %rd3, %rd5;
	ld.global.f64 	%fd2, [%rd6];
	add.s64 	%rd7, %rd4, %rd5;
	ld.global.f64 	%fd3, [%rd7];
	fma.rn.f64 	%fd4, %fd1, %fd2, %fd3;
	st.global.f64 	[%rd7], %fd4;
	ld.global.f64 	%fd5, [%rd6+8];
	ld.global.f64 	%fd6, [%rd7+8];
	fma.rn.f64 	%fd7, %fd1, %fd5, %fd6;
	st.global.f64 	[%rd7+8], %fd7;
	ld.global.f64 	%fd8, [%rd6+16];
	ld.global.f64 	%fd9, [%rd7+16];
	fma.rn.f64 	%fd10, %fd1, %fd8, %fd9;
	st.global.f64 	[%rd7+16], %fd10;
	ld.global.f64 	%fd11, [%rd6+24];
	ld.global.f64 	%fd12, [%rd7+24];
	fma.rn.f64 	%fd13, %fd1, %fd11, %fd12;
	st.global.f64 	[%rd7+24], %fd13;
	ld.global.f64 	%fd14, [%rd6+32];
	ld.global.f64 	%fd15, [%rd7+32];
	fma.rn.f64 	%fd16, %fd1, %fd14, %fd15;
	st.global.f64 	[%rd7+32], %fd16;
	ld.global.f64 	%fd17, [%rd6+40];
	ld.global.f64 	%fd18, [%rd7+40];
	fma.rn.f64 	%fd19, %fd1, %fd17, %fd18;
	st.global.f64 	[%rd7+40], %fd19;
	ld.global.f64 	%fd20, [%rd6+48];
	ld.global.f64 	%fd21, [%rd7+48];
	fma.rn.f64 	%fd22, %fd1, %fd20, %fd21;
	st.global.f64 	[%rd7+48], %fd22;
	ld.global.f64 	%fd23, [%rd6+56];
	ld.global.f64 	%fd24, [%rd7+56];
	fma.rn.f64 	%fd25, %fd1, %fd23, %fd24;
	st.global.f64 	[%rd7+56], %fd25;
	ld.global.f64 	%fd26, [%rd6+64];
	ld.global.f64 	%fd27, [%rd7+64];
	fma.rn.f64 	%fd28, %fd1, %fd26, %fd27;
	st.global.f64 	[%rd7+64], %fd28;
	ld.global.f64 	%fd29, [%rd6+72];
	ld.global.f64 	%fd30, [%rd7+72];
	fma.rn.f64 	%fd31, %fd1, %fd29, %fd30;
	st.global.f64 	[%rd7+72], %fd31;
	ld.global.f64 	%fd32, [%rd6+80];
	ld.global.f64 	%fd33, [%rd7+80];
	fma.rn.f64 	%fd34, %fd1, %fd32, %fd33;
	st.global.f64 	[%rd7+80], %fd34;
	ld.global.f64 	%fd35, [%rd6+88];
	ld.global.f64 	%fd36, [%rd7+88];
	fma.rn.f64 	%fd37, %fd1, %fd35, %fd36;
	st.global.f64 	[%rd7+88], %fd37;
	ld.global.f64 	%fd38, [%rd6+96];
	ld.global.f64 	%fd39, [%rd7+96];
	fma.rn.f64 	%fd40, %fd1, %fd38, %fd39;
	st.global.f64 	[%rd7+96], %fd40;
	ld.global.f64 	%fd41, [%rd6+104];
	ld.global.f64 	%fd42, [%rd7+104];
	fma.rn.f64 	%fd43, %fd1, %fd41, %fd42;
	st.global.f64 	[%rd7+104], %fd43;
	ld.global.f64 	%fd44, [%rd6+112];
	ld.global.f64 	%fd45, [%rd7+112];
	fma.rn.f64 	%fd46, %fd1, %fd44, %fd45;
	st.global.f64 	[%rd7+112], %fd46;
	ld.global.f64 	%fd47, [%rd6+120];
	ld.global.f64 	%fd48, [%rd7+120];
	fma.rn.f64 	%fd49, %fd1, %fd47, %fd48;
	st.global.f64 	[%rd7+120], %fd49;
	ld.global.f64 	%fd50, [%rd6+128];
	ld.global.f64 	%fd51, [%rd7+128];
	fma.rn.f64 	%fd52, %fd1, %fd50, %fd51;
	st.global.f64 	[%rd7+128], %fd52;
	ld.global.f64 	%fd53, [%rd6+136];
	ld.global.f64 	%fd54, [%rd7+136];
	fma.rn.f64 	%fd55, %fd1, %fd53, %fd54;
	st.global.f64 	[%rd7+136], %fd55;
	ld.global.f64 	%fd56, [%rd6+144];
	ld.global.f64 	%fd57, [%rd7+144];
	fma.rn.f64 	%fd58, %fd1, %fd56, %fd57;
	st.global.f64 	[%rd7+144], %fd58;
	ld.global.f64 	%fd59, [%rd6+152];
	ld.global.f64 	%fd60, [%rd7+152];
	fma.rn.f64 	%fd61, %fd1, %fd59, %fd60;
	st.global.f64 	[%rd7+152], %fd61;
	ld.global.f64 	%fd62, [%rd6+160];
	ld.global.f64 	%fd63, [%rd7+160];
	fma.rn.f64 	%fd64, %fd1, %fd62, %fd63;
	st.global.f64 	[%rd7+160], %fd64;
	ld.global.f64 	%fd65, [%rd6+168];
	ld.global.f64 	%fd66, [%rd7+168];
	fma.rn.f64 	%fd67, %fd1, %fd65, %fd66;
	st.global.f64 	[%rd7+168], %fd67;
	ld.global.f64 	%fd68, [%rd6+176];
	ld.global.f64 	%fd69, [%rd7+176];
	fma.rn.f64 	%fd70, %fd1, %fd68, %fd69;
	st.global.f64 	[%rd7+176], %fd70;
	ld.global.f64 	%fd71, [%rd6+184];
	ld.global.f64 	%fd72, [%rd7+184];
	fma.rn.f64 	%fd73, %fd1, %fd71, %fd72;
	st.global.f64 	[%rd7+184], %fd73;
	ld.global.f64 	%fd74, [%rd6+192];
	ld.global.f64 	%fd75, [%rd7+192];
	fma.rn.f64 	%fd76, %fd1, %fd74, %fd75;
	st.global.f64 	[%rd7+192], %fd76;
	ld.global.f64 	%fd77, [%rd6+200];
	ld.global.f64 	%fd78, [%rd7+200];
	fma.rn.f64 	%fd79, %fd1, %fd77, %fd78;
	st.global.f64 	[%rd7+200], %fd79;
	ld.global.f64 	%fd80, [%rd6+208];
	ld.global.f64 	%fd81, [%rd7+208];
	fma.rn.f64 	%fd82, %fd1, %fd80, %fd81;
	st.global.f64 	[%rd7+208], %fd82;
	ld.global.f64 	%fd83, [%rd6+216];
	ld.global.f64 	%fd84, [%rd7+216];
	fma.rn.f64 	%fd85, %fd1, %fd83, %fd84;
	st.global.f64 	[%rd7+216], %fd85;
	ld.global.f64 	%fd86, [%rd6+224];
	ld.global.f64 	%fd87, [%rd7+224];
	fma.rn.f64 	%fd88, %fd1, %fd86, %fd87;
	st.global.f64 	[%rd7+224], %fd88;
	ld.global.f64 	%fd89, [%rd6+232];
	ld.global.f64 	%fd90, [%rd7+232];
	fma.rn.f64 	%fd91, %fd1, %fd89, %fd90;
	st.global.f64 	[%rd7+232], %fd91;
	ld.global.f64 	%fd92, [%rd6+240];
	ld.global.f64 	%fd93, [%rd7+240];
	fma.rn.f64 	%fd94, %fd1, %fd92, %fd93;
	st.global.f64 	[%rd7+240], %fd94;
	ld.global.f64 	%fd95, [%rd6+248];
	ld.global.f64 	%fd96, [%rd7+248];
	fma.rn.f64 	%fd97, %fd1, %fd95, %fd96;
	st.global.f64 	[%rd7+248], %fd97;
	ret;

}
	// .globl	_Z7COMPAREPdS_S_
.visible .entry _Z7COMPAREPdS_S_(
	.param .u64 .ptr .align 1 _Z7COMPAREPdS_S__param_0,
	.param .u64 .ptr .align 1 _Z7COMPAREPdS_S__param_1,
	.param .u64 .ptr .align 1 _Z7COMPAREPdS_S__param_2
)
{
	.reg .pred 	%p<4>;
	.reg .b32 	%r<11>;
	.reg .b64 	%rd<17>;
	.reg .b64 	%fd<16>;

	ld.param.u64 	%rd8, [_Z7COMPAREPdS_S__param_0];
	ld.param.u64 	%rd9, [_Z7COMPAREPdS_S__param_1];
	ld.param.u64 	%rd10, [_Z7COMPAREPdS_S__param_2];
	cvta.to.global.u64 	%rd1, %rd10;
	cvta.to.global.u64 	%rd11, %rd9;
	cvta.to.global.u64 	%rd12, %rd8;
	mov.u32 	%r4, %tid.x;
	shl.b32 	%r5, %r4, 5;
	mov.u32 	%r6, %ctaid.x;
	shl.b32 	%r7, %r6, 10;
	add.s32 	%r8, %r7, %r5;
	add.s32 	%r9, %r8, 1056;
	ld.global.f64 	%fd14, [%rd1];
	mul.wide.s32 	%rd13, %r9, 8;
	or.b64  	%rd14, %rd13, 16;
	add.s64 	%rd16, %rd12, %rd14;
	add.s64 	%rd15, %rd11, %rd14;
	mov.b32 	%r10, 0;
$L__BB8_1:
	ld.global.f64 	%fd7, [%rd16+-8];
	ld.global.f64 	%fd8, [%rd15+-8];
	sub.f64 	%fd9, %fd7, %fd8;
	abs.f64 	%fd3, %fd9;
	setp.ltu.f64 	%p1, %fd3, %fd14;
	@%p1 bra 	$L__BB8_3;
	st.global.f64 	[%rd1], %fd3;
	mov.f64 	%fd14, %fd3;
$L__BB8_3:
	ld.global.f64 	%fd10, [%rd16];
	ld.global.f64 	%fd11, [%rd15];
	sub.f64 	%fd12, %fd10, %fd11;
	abs.f64 	%fd5, %fd12;
	setp.ltu.f64 	%p2, %fd5, %fd14;
	@%p2 bra 	$L__BB8_5;
	st.global.f64 	[%rd1], %fd5;
	mov.f64 	%fd14, %fd5;
$L__BB8_5:
	add.s32 	%r10, %r10, 2;
	add.s64 	%rd16, %rd16, 16;
	add.s64 	%rd15, %rd15, 16;
	setp.ne.s32 	%p3, %r10, 30;
	@%p3 bra 	$L__BB8_1;
	ret;

}
	// .globl	_Z9RESET_CTRPd
.visible .entry _Z9RESET_CTRPd(
	.param .u64 .ptr .align 1 _Z9RESET_CTRPd_param_0
)
{
	.reg .b64 	%rd<4>;

	ld.param.u64 	%rd1, [_Z9RESET_CTRPd_param_0];
	cvta.to.global.u64 	%rd2, %rd1;
	mov.b64 	%rd3, 0;
	st.global.u64 	[%rd2], %rd3;
	ret;

}


// ===== COMPILED SASS (sm_100) =====

	.target	sm_100

	.elftype	@"ET_EXEC"


//--------------------- .note.nv.tkinfo           --------------------------
	.section	.note.nv.tkinfo,"",@"SHT_NOTE"
	.sectionflags	@"SHF_NOTE_NV_TKINFO"
	.tkinfo
        /*0018*/ 	.word	0x00000002
        /*0030*/ 	.string	""
        /*0030*/ 	.string	"ptxas"
        /*0030*/ 	.string	"Cuda compilation tools, release 13.0, V13.0.88"
        /*0030*/ 	.string	"Build cuda_13.0.r13.0/compiler.36424714_0"
        /*0030*/ 	.string	"-arch sm_100 -m 64 "



//--------------------- .note.nv.cuinfo           --------------------------
	.section	.note.nv.cuinfo,"",@"SHT_NOTE"
	.sectionflags	@"SHF_NOTE_NV_CUINFO"
        /*0018*/ 	.short	0x0002
        /*001a*/ 	.short	0x0064
        /*001c*/ 	.short	0x0082
	.zero		2


//--------------------- .nv.info                  --------------------------
	.section	.nv.info,"",@"SHT_CUDA_INFO"
	.align	4


	//----- nvinfo : EIATTR_REGCOUNT
	.align		4
        /*0000*/ 	.byte	0x04, 0x2f
        /*0002*/ 	.short	(.L_1 - .L_0)
	.align		4
.L_0:
        /*0004*/ 	.word	index@(_Z2DXPdS_d)
        /*0008*/ 	.word	0x0000001d


	//----- nvinfo : EIATTR_FRAME_SIZE
	.align		4
.L_1:
        /*000c*/ 	.byte	0x04, 0x11
        /*000e*/ 	.short	(.L_3 - .L_2)
	.align		4
.L_2:
        /*0010*/ 	.word	index@($__internal_5_$__cuda_sm20_div_rn_f64_full)
        /*0014*/ 	.word	0x00000000


	//----- nvinfo : EIATTR_FRAME_SIZE
	.align		4
.L_3:
        /*0018*/ 	.byte	0x04, 0x11
        /*001a*/ 	.short	(.L_5 - .L_4)
	.align		4
.L_4:
        /*001c*/ 	.word	index@(_Z2DXPdS_d)
        /*0020*/ 	.word	0x00000000


	//----- nvinfo : EIATTR_REGCOUNT
	.align		4
.L_5:
        /*0024*/ 	.byte	0x04, 0x2f
        /*0026*/ 	.short	(.L_7 - .L_6)
	.align		4
.L_6:
        /*0028*/ 	.word	index@(_Z2DYPdS_d)
        /*002c*/ 	.word	0x0000001d


	//----- nvinfo : EIATTR_FRAME_SIZE
	.align		4
.L_7:
        /*0030*/ 	.byte	0x04, 0x11
        /*0032*/ 	.short	(.L_9 - .L_8)
	.align		4
.L_8:
        /*0034*/ 	.word	index@($__internal_4_$__cuda_sm20_div_rn_f64_full)
        /*0038*/ 	.word	0x00000000


	//----- nvinfo : EIATTR_FRAME_SIZE
	.align		4
.L_9:
        /*003c*/ 	.byte	0x04, 0x11
        /*003e*/ 	.short	(.L_11 - .L_10)
	.align		4
.L_10:
        /*0040*/ 	.word	index@(_Z2DYPdS_d)
        /*0044*/ 	.word	0x00000000


	//----- nvinfo : EIATTR_REGCOUNT
	.align		4
.L_11:
        /*0048*/ 	.byte	0x04, 0x2f
        /*004a*/ 	.short	(.L_13 - .L_12)
	.align		4
.L_12:
        /*004c*/ 	.word	index@(_Z2DZPdS_d)
        /*0050*/ 	.word	0x0000001d


	//----- nvinfo : EIATTR_FRAME_SIZE
	.align		4
.L_13:
        /*0054*/ 	.byte	0x04, 0x11
        /*0056*/ 	.short	(.L_15 - .L_14)
	.align		4
.L_14:
        /*0058*/ 	.word	index@($__internal_3_$__cuda_sm20_div_rn_f64_full)
        /*005c*/ 	.word	0x00000000


	//----- nvinfo : EIATTR_FRAME_SIZE
	.align		4
.L_15:
        /*0060*/ 	.byte	0x04, 0x11
        /*0062*/ 	.short	(.L_17 - .L_16)
	.align		4
.L_16:
        /*0064*/ 	.word	index@(_Z2DZPdS_d)
        /*0068*/ 	.word	0x00000000


	//----- nvinfo : EIATTR_REGCOUNT
	.align		4
.L_17:
        /*006c*/ 	.byte	0x04, 0x2f
        /*006e*/ 	.short	(.L_19 - .L_18)
	.align		4
.L_18:
        /*0070*/ 	.word	index@(_Z3DDXPdS_d)
        /*0074*/ 	.word	0x0000001d


	//----- nvinfo : EIATTR_FRAME_SIZE
	.align		4
.L_19:
        /*0078*/ 	.byte	0x04, 0x11
        /*007a*/ 	.short	(.L_21 - .L_20)
	.align		4
.L_20:
        /*007c*/ 	.word	index@($__internal_2_$__cuda_sm20_div_rn_f64_full)
        /*0080*/ 	.word	0x00000000


	//----- nvinfo : EIATTR_FRAME_SIZE
	.align		4
.L_21:
        /*0084*/ 	.byte	0x04, 0x11
        /*0086*/ 	.short	(.L_23 - .L_22)
	.align		4
.L_22:
        /*0088*/ 	.word	index@(_Z3DDXPdS_d)
        /*008c*/ 	.word	0x00000000


	//----- nvinfo : EIATTR_REGCOUNT
	.align		4
.L_23:
        /*0090*/ 	.byte	0x04, 0x2f
        /*0092*/ 	.short	(.L_25 - .L_24)
	.align		4
.L_24:
        /*0094*/ 	.word	index@(_Z3DDYPdS_d)
        /*0098*/ 	.word	0x0000001e


	//----- nvinfo : EIATTR_FRAME_SIZE
	.align		4
.L_25:
        /*009c*/ 	.byte	0x04, 0x11
        /*009e*/ 	.short	(.L_27 - .L_26)
	.align		4
.L_26:
        /*00a0*/ 	.word	index@($__internal_1_$__cuda_sm20_div_rn_f64_full)
        /*00a4*/ 	.word	0x00000000


	//----- nvinfo : EIATTR_FRAME_SIZE
	.align		4
.L_27:
        /*00a8*/ 	.byte	0x04, 0x11
        /*00aa*/ 	.short	(.L_29 - .L_28)
	.align		4
.L_28:
        /*00ac*/ 	.word	index@(_Z3DDYPdS_d)
        /*00b0*/ 	.word	0x00000000


	//----- nvinfo : EIATTR_REGCOUNT
	.align		4
.L_29:
        /*00b4*/ 	.byte	0x04, 0x2f
        /*00b6*/ 	.short	(.L_31 - .L_30)
	.align		4
.L_30:
        /*00b8*/ 	.word	index@(_Z3DDZPdS_d)
        /*00bc*/ 	.word	0x0000001f


	//----- nvinfo : EIATTR_FRAME_SIZE
	.align		4
.L_31:
        /*00c0*/ 	.byte	0x04, 0x11
        /*00c2*/ 	.short	(.L_33 - .L_32)
	.align		4
.L_32:
        /*00c4*/ 	.word	index@($__internal_0_$__cuda_sm20_div_rn_f64_full)
        /*00c8*/ 	.word	0x00000000


	//----- nvinfo : EIATTR_FRAME_SIZE
	.align		4
.L_33:
        /*00cc*/ 	.byte	0x04, 0x11
        /*00ce*/ 	.short	(.L_35 - .L_34)
	.align		4
.L_34:
        /*00d0*/ 	.word	index@(_Z3DDZPdS_d)
        /*00d4*/ 	.word	0x00000000


	//----- nvinfo : EIATTR_REGCOUNT
	.align		4
.L_35:
        /*00d8*/ 	.byte	0x04, 0x2f
        /*00da*/ 	.short	(.L_37 - .L_36)
	.align		4
.L_36:
        /*00dc*/ 	.word	index@(_Z6ASSIGNPdS_)
        /*00e0*/ 	.word	0x00000014


	//----- nvinfo : EIATTR_FRAME_SIZE
	.align		4
.L_37:
        /*00e4*/ 	.byte	0x04, 0x11
        /*00e6*/ 	.short	(.L_39 - .L_38)
	.align		4
.L_38:
        /*00e8*/ 	.word	index@(_Z6ASSIGNPdS_)
        /*00ec*/ 	.word	0x00000000


	//----- nvinfo : EIATTR_REGCOUNT
	.align		4
.L_39:
        /*00f0*/ 	.byte	0x04, 0x2f
        /*00f2*/ 	.short	(.L_41 - .L_40)
	.align		4
.L_40:
        /*00f4*/ 	.word	index@(_Z3ADDPdS_d)
        /*00f8*/ 	.word	0x00000012


	//----- nvinfo : EIATTR_FRAME_SIZE
	.align		4
.L_41:
        /*00fc*/ 	.byte	0x04, 0x11
        /*00fe*/ 	.short	(.L_43 - .L_42)
	.align		4
.L_42:
        /*0100*/ 	.word	index@(_Z3ADDPdS_d)
        /*0104*/ 	.word	0x00000000


	//----- nvinfo : EIATTR_REGCOUNT
	.align		4
.L_43:
        /*0108*/ 	.byte	0x04, 0x2f
        /*010a*/ 	.short	(.L_45 - .L_44)
	.align		4
.L_44:
        /*010c*/ 	.word	index@(_Z7COMPAREPdS_S_)
        /*0110*/ 	.word	0x00000010


	//----- nvinfo : EIATTR_FRAME_SIZE
	.align		4
.L_45:
        /*0114*/ 	.byte	0x04, 0x11
        /*0116*/ 	.short	(.L_47 - .L_46)
	.align		4
.L_46:
        /*0118*/ 	.word	index@(_Z7COMPAREPdS_S_)
        /*011c*/ 	.word	0x00000000


	//----- nvinfo : EIATTR_REGCOUNT
	.align		4
.L_47:
        /*0120*/ 	.byte	0x04, 0x2f
        /*0122*/ 	.short	(.L_49 - .L_48)
	.align		4
.L_48:
        /*0124*/ 	.word	index@(_Z9RESET_CTRPd)
        /*0128*/ 	.word	0x00000006


	//----- nvinfo : EIATTR_FRAME_SIZE
	.align		4
.L_49:
        /*012c*/ 	.byte	0x04, 0x11
        /*012e*/ 	.short	(.L_51 - .L_50)
	.align		4
.L_50:
        /*0130*/ 	.word	index@(_Z9RESET_CTRPd)
        /*0134*/ 	.word	0x00000000


	//----- nvinfo : EIATTR_MIN_STACK_SIZE
	.align		4
.L_51:
        /*0138*/ 	.byte	0x04, 0x12
        /*013a*/ 	.short	(.L_53 - .L_52)
	.align		4
.L_52:
        /*013c*/ 	.word	index@(_Z9RESET_CTRPd)
        /*0140*/ 	.word	0x00000000


	//----- nvinfo : EIATTR_MIN_STACK_SIZE
	.align		4
.L_53:
        /*0144*/ 	.byte	0x04, 0x12
        /*0146*/ 	.short	(.L_55 - .L_54)
	.align		4
.L_54:
        /*0148*/ 	.word	index@(_Z7COMPAREPdS_S_)
        /*014c*/ 	.word	0x00000000


	//----- nvinfo : EIATTR_MIN_STACK_SIZE
	.align		4
.L_55:
        /*0150*/ 	.byte	0x04, 0x12
        /*0152*/ 	.short	(.L_57 - .L_56)
	.align		4
.L_56:
        /*0154*/ 	.word	index@(_Z3ADDPdS_d)
        /*0158*/ 	.word	0x00000000


	//----- nvinfo : EIATTR_MIN_STACK_SIZE
	.align		4
.L_57:
        /*015c*/ 	.byte	0x04, 0x12
        /*015e*/ 	.short	(.L_59 - .L_58)
	.align		4
.L_58:
        /*0160*/ 	.word	index@(_Z6ASSIGNPdS_)
        /*0164*/ 	.word	0x00000000


	//----- nvinfo : EIATTR_MIN_STACK_SIZE
	.align		4
.L_59:
        /*0168*/ 	.byte	0x04, 0x12
        /*016a*/ 	.short	(.L_61 - .L_60)
	.align		4
.L_60:
        /*016c*/ 	.word	index@(_Z3DDZPdS_d)
        /*0170*/ 	.word	0x00000000


	//----- nvinfo : EIATTR_MIN_STACK_SIZE
	.align		4
.L_61:
        /*0174*/ 	.byte	0x04, 0x12
        /*0176*/ 	.short	(.L_63 - .L_62)
	.align		4
.L_62:
        /*0178*/ 	.word	index@(_Z3DDYPdS_d)
        /*017c*/ 	.word	0x00000000


	//----- nvinfo : EIATTR_MIN_STACK_SIZE
	.align		4
.L_63:
        /*0180*/ 	.byte	0x04, 0x12
        /*0182*/ 	.short	(.L_65 - .L_64)
	.align		4
.L_64:
        /*0184*/ 	.word	index@(_Z3DDXPdS_d)
        /*0188*/ 	.word	0x00000000


	//----- nvinfo : EIATTR_MIN_STACK_SIZE
	.align		4
.L_65:
        /*018c*/ 	.byte	0x04, 0x12
        /*018e*/ 	.short	(.L_67 - .L_66)
	.align		4
.L_66:
        /*0190*/ 	.word	index@(_Z2DZPdS_d)
        /*0194*/ 	.word	0x00000000


	//----- nvinfo : EIATTR_MIN_STACK_SIZE
	.align		4
.L_67:
        /*0198*/ 	.byte	0x04, 0x12
        /*019a*/ 	.short	(.L_69 - .L_68)
	.align		4
.L_68:
        /*019c*/ 	.word	index@(_Z2DYPdS_d)
        /*01a0*/ 	.word	0x00000000


	//----- nvinfo : EIATTR_MIN_STACK_SIZE
	.align		4
.L_69:
        /*01a4*/ 	.byte	0x04, 0x12
        /*01a6*/ 	.short	(.L_71 - .L_70)
	.align		4
.L_70:
        /*01a8*/ 	.word	index@(_Z2DXPdS_d)
        /*01ac*/ 	.word	0x00000000
.L_71:


//--------------------- .nv.compat                --------------------------
	.section	.nv.compat,"",@"SHT_CUDA_COMPAT_INFO"
	.align	4
        /*0000*/ 	.byte	0x02, 0x09, 0x00, 0x00, 0x02, 0x02, 0x01, 0x00, 0x02, 0x05, 0x05, 0x00, 0x03, 0x07, 0x01, 0x01
        /*0010*/ 	.byte	0x02, 0x03, 0x00, 0x00, 0x02, 0x06, 0x01, 0x00, 0x04, 0x0b, 0x08, 0x00, 0x01, 0x00, 0x00, 0x00
        /*0020*/ 	.byte	0x00, 0x00, 0x00, 0x00


//--------------------- .nv.info._Z9RESET_CTRPd   --------------------------
	.section	.nv.info._Z9RESET_CTRPd,"",@"SHT_CUDA_INFO"
	.sectionflags	@""
	.align	4


	//----- nvinfo : EIATTR_CUDA_API_VERSION
	.align		4
        /*0000*/ 	.byte	0x04, 0x37
        /*0002*/ 	.short	(.L_73 - .L_72)
.L_72:
        /*0004*/ 	.word	0x00000082


	//----- nvinfo : EIATTR_KPARAM_INFO
	.align		4
.L_73:
        /*0008*/ 	.byte	0x04, 0x17
        /*000a*/ 	.short	(.L_75 - .L_74)
.L_74:
        /*000c*/ 	.word	0x00000000
        /*0010*/ 	.short	0x0000
        /*0012*/ 	.short	0x0000
        /*0014*/ 	.byte	0x00, 0xf5, 0x21, 0x00


	//----- nvinfo : EIATTR_SPARSE_MMA_MASK
	.align		4
.L_75:
        /*0018*/ 	.byte	0x03, 0x50
        /*001a*/ 	.short	0x0000


	//----- nvinfo : EIATTR_MAXREG_COUNT
	.align		4
        /*001c*/ 	.byte	0x03, 0x1b
        /*001e*/ 	.short	0x00ff


	//----- nvinfo : EIATTR_MERCURY_ISA_VERSION
	.align		4
        /*0020*/ 	.byte	0x03, 0x5f
        /*0022*/ 	.short	0x0101


	//----- nvinfo : EIATTR_VRC_CTA_INIT_COUNT
	.align		4
        /*0024*/ 	.byte	0x02, 0x4a
	.zero		1
	.zero		1


	//----- nvinfo : EIATTR_EXIT_INSTR_OFFSETS
	.align		4
        /*0028*/ 	.byte	0x04, 0x1c
        /*002a*/ 	.short	(.L_77 - .L_76)


	//   ....[0]....
.L_76:
        /*002c*/ 	.word	0x00000040


	//----- nvinfo : EIATTR_CBANK_PARAM_SIZE
	.align		4
.L_77:
        /*0030*/ 	.byte	0x03, 0x19
        /*0032*/ 	.short	0x0008


	//----- nvinfo : EIATTR_PARAM_CBANK
	.align		4
        /*0034*/ 	.byte	0x04, 0x0a
        /*0036*/ 	.short	(.L_79 - .L_78)
	.align		4
.L_78:
        /*0038*/ 	.word	index@(.nv.constant0._Z9RESET_CTRPd)
        /*003c*/ 	.short	0x0380
        /*003e*/ 	.short	0x0008


	//----- nvinfo : EIATTR_SW_WAR
	.align		4
.L_79:
        /*0040*/ 	.byte	0x04, 0x36
        /*0042*/ 	.short	(.L_81 - .L_80)
.L_80:
        /*0044*/ 	.word	0x00000008
.L_81:


//--------------------- .nv.info._Z7COMPAREPdS_S_ --------------------------
	.section	.nv.info._Z7COMPAREPdS_S_,"",@"SHT_CUDA_INFO"
	.sectionflags	@""
	.align	4


	//----- nvinfo : EIATTR_CUDA_API_VERSION
	.align		4
        /*0000*/ 	.byte	0x04, 0x37
        /*0002*/ 	.short	(.L_83 - .L_82)
.L_82:
        /*0004*/ 	.word	0x00000082


	//----- nvinfo : EIATTR_KPARAM_INFO
	.align		4
.L_83:
        /*0008*/ 	.byte	0x04, 0x17
        /*000a*/ 	.short	(.L_85 - .L_84)
.L_84:
        /*000c*/ 	.word	0x00000000
        /*0010*/ 	.short	0x0002
        /*0012*/ 	.short	0x0010
        /*0014*/ 	.byte	0x00, 0xf5, 0x21, 0x00


	//----- nvinfo : EIATTR_KPARAM_INFO
	.align		4
.L_85:
        /*0018*/ 	.byte	0x04, 0x17
        /*001a*/ 	.short	(.L_87 - .L_86)
.L_86:
        /*001c*/ 	.word	0x00000000
        /*0020*/ 	.short	0x0001
        /*0022*/ 	.short	0x0008
        /*0024*/ 	.byte	0x00, 0xf5, 0x21, 0x00


	//----- nvinfo : EIATTR_KPARAM_INFO
	.align		4
.L_87:
        /*0028*/ 	.byte	0x04, 0x17
        /*002a*/ 	.short	(.L_89 - .L_88)
.L_88:
        /*002c*/ 	.word	0x00000000
        /*0030*/ 	.short	0x0000
        /*0032*/ 	.short	0x0000
        /*0034*/ 	.byte	0x00, 0xf5, 0x21, 0x00


	//----- nvinfo : EIATTR_SPARSE_MMA_MASK
	.align		4
.L_89:
        /*0038*/ 	.byte	0x03, 0x50
        /*003a*/ 	.short	0x0000


	//----- nvinfo : EIATTR_MAXREG_COUNT
	.align		4
        /*003c*/ 	.byte	0x03, 0x1b
        /*003e*/ 	.short	0x00ff


	//----- nvinfo : EIATTR_MERCURY_ISA_VERSION
	.align		4
        /*0040*/ 	.byte	0x03, 0x5f
        /*0042*/ 	.short	0x0101


	//----- nvinfo : EIATTR_VRC_CTA_INIT_COUNT
	.align		4
        /*0044*/ 	.byte	0x02, 0x4a
	.zero		1
	.zero		1


	//----- nvinfo : EIATTR_EXIT_INSTR_OFFSETS
	.align		4
        /*0048*/ 	.byte	0x04, 0x1c
        /*004a*/ 	.short	(.L_91 - .L_90)


	//   ....[0]....
.L_90:
        /*004c*/ 	.word	0x00000c10


	//   ....[1]....
        /*0050*/ 	.word	0x00000c40


	//----- nvinfo : EIATTR_CBANK_PARAM_SIZE
	.align		4
.L_91:
        /*0054*/ 	.byte	0x03, 0x19
        /*0056*/ 	.short	0x0018


	//----- nvinfo : EIATTR_PARAM_CBANK
	.align		4
        /*0058*/ 	.byte	0x04, 0x0a
        /*005a*/ 	.short	(.L_93 - .L_92)
	.align		4
.L_92:
        /*005c*/ 	.word	index@(.nv.constant0._Z7COMPAREPdS_S_)
        /*0060*/ 	.short	0x0380
        /*0062*/ 	.short	0x0018


	//----- nvinfo : EIATTR_SW_WAR
	.align		4
.L_93:
        /*0064*/ 	.byte	0x04, 0x36
        /*0066*/ 	.short	(.L_95 - .L_94)
.L_94:
        /*0068*/ 	.word	0x00000008
.L_95:


//--------------------- .nv.info._Z3ADDPdS_d      --------------------------
	.section	.nv.info._Z3ADDPdS_d,"",@"SHT_CUDA_INFO"
	.sectionflags	@""
	.align	4


	//----- nvinfo : EIATTR_CUDA_API_VERSION
	.align		4
        /*0000*/ 	.byte	0x04, 0x37
        /*0002*/ 	.short	(.L_97 - .L_96)
.L_96:
        /*0004*/ 	.word	0x00000082


	//----- nvinfo : EIATTR_KPARAM_INFO
	.align		4
.L_97:
        /*0008*/ 	.byte	0x04, 0x17
        /*000a*/ 	.short	(.L_99 - .L_98)
.L_98:
        /*000c*/ 	.word	0x00000000
        /*0010*/ 	.short	0x0002
        /*0012*/ 	.short	0x0010
        /*0014*/ 	.byte	0x00, 0xf0, 0x21, 0x00


	//----- nvinfo : EIATTR_KPARAM_INFO
	.align		4
.L_99:
        /*0018*/ 	.byte	0x04, 0x17
        /*001a*/ 	.short	(.L_101 - .L_100)
.L_100:
        /*001c*/ 	.word	0x00000000
        /*0020*/ 	.short	0x0001
        /*0022*/ 	.short	0x0008
        /*0024*/ 	.byte	0x00, 0xf5, 0x21, 0x00


	//----- nvinfo : EIATTR_KPARAM_INFO
	.align		4
.L_101:
        /*0028*/ 	.byte	0x04, 0x17
        /*002a*/ 	.short	(.L_103 - .L_102)
.L_102:
        /*002c*/ 	.word	0x00000000
        /*0030*/ 	.short	0x0000
        /*0032*/ 	.short	0x0000
        /*0034*/ 	.byte	0x00, 0xf5, 0x21, 0x00


	//----- nvinfo : EIATTR_SPARSE_MMA_MASK
	.align		4
.L_103:
        /*0038*/ 	.byte	0x03, 0x50
        /*003a*/ 	.short	0x0000


	//----- nvinfo : EIATTR_MAXREG_COUNT
	.align		4
        /*003c*/ 	.byte	0x03, 0x1b
        /*003e*/ 	.short	0x00ff


	//----- nvinfo : EIATTR_MERCURY_ISA_VERSION
	.align		4
        /*0040*/ 	.byte	0x03, 0x5f
        /*0042*/ 	.short	0x0101


	//----- nvinfo : EIATTR_VRC_CTA_INIT_COUNT
	.align		4
        /*0044*/ 	.byte	0x02, 0x4a
	.zero		1
	.zero		1


	//----- nvinfo : EIATTR_EXIT_INSTR_OFFSETS
	.align		4
        /*0048*/ 	.byte	0x04, 0x1c
        /*004a*/ 	.short	(.L_105 - .L_104)


	//   ....[0]....
.L_104:
        /*004c*/ 	.word	0x000008b0


	//----- nvinfo : EIATTR_CBANK_PARAM_SIZE
	.align		4
.L_105:
        /*0050*/ 	.byte	0x03, 0x19
        /*0052*/ 	.short	0x0018


	//----- nvinfo : EIATTR_PARAM_CBANK
	.align		4
        /*0054*/ 	.byte	0x04, 0x0a
        /*0056*/ 	.short	(.L_107 - .L_106)
	.align		4
.L_106:
        /*0058*/ 	.word	index@(.nv.constant0._Z3ADDPdS_d)
        /*005c*/ 	.short	0x0380
        /*005e*/ 	.short	0x0018


	//----- nvinfo : EIATTR_SW_WAR
	.align		4
.L_107:
        /*0060*/ 	.byte	0x04, 0x36
        /*0062*/ 	.short	(.L_109 - .L_108)
.L_108:
        /*0064*/ 	.word	0x00000008
.L_109:


//--------------------- .nv.info._Z6ASSIGNPdS_    --------------------------
	.section	.nv.info._Z6ASSIGNPdS_,"",@"SHT_CUDA_INFO"
	.sectionflags	@""
	.align	4


	//----- nvinfo : EIATTR_CUDA_API_VERSION
	.align		4
        /*0000*/ 	.byte	0x04, 0x37
        /*0002*/ 	.short	(.L_111 - .L_110)
.L_110:
        /*0004*/ 	.word	0x00000082


	//----- nvinfo : EIATTR_KPARAM_INFO
	.align		4
.L_111:
        /*0008*/ 	.byte	0x04, 0x17
        /*000a*/ 	.short	(.L_113 - .L_112)
.L_112:
        /*000c*/ 	.word	0x00000000
        /*0010*/ 	.short	0x0001
        /*0012*/ 	.short	0x0008
        /*0014*/ 	.byte	0x00, 0xf5, 0x21, 0x00


	//----- nvinfo : EIATTR_KPARAM_INFO
	.align		4
.L_113:
        /*0018*/ 	.byte	0x04, 0x17
        /*001a*/ 	.short	(.L_115 - .L_114)
.L_114:
        /*001c*/ 	.word	0x00000000
        /*0020*/ 	.short	0x0000
        /*0022*/ 	.short	0x0000
        /*0024*/ 	.byte	0x00, 0xf5, 0x21, 0x00


	//----- nvinfo : EIATTR_SPARSE_MMA_MASK
	.align		4
.L_115:
        /*0028*/ 	.byte	0x03, 0x50
        /*002a*/ 	.short	0x0000


	//----- nvinfo : EIATTR_MAXREG_COUNT
	.align		4
        /*002c*/ 	.byte	0x03, 0x1b
        /*002e*/ 	.short	0x00ff


	//----- nvinfo : EIATTR_MERCURY_ISA_VERSION
	.align		4
        /*0030*/ 	.byte	0x03, 0x5f
        /*0032*/ 	.short	0x0101


	//----- nvinfo : EIATTR_VRC_CTA_INIT_COUNT
	.align		4
        /*0034*/ 	.byte	0x02, 0x4a
	.zero		1
	.zero		1


	//----- nvinfo : EIATTR_EXIT_INSTR_OFFSETS
	.align		4
        /*0038*/ 	.byte	0x04, 0x1c
        /*003a*/ 	.short	(.L_117 - .L_116)


	//   ....[0]....
.L_116:
        /*003c*/ 	.word	0x00000460


	//----- nvinfo : EIATTR_CBANK_PARAM_SIZE
	.align		4
.L_117:
        /*0040*/ 	.byte	0x03, 0x19
        /*0042*/ 	.short	0x0010


	//----- nvinfo : EIATTR_PARAM_CBANK
	.align		4
        /*0044*/ 	.byte	0x04, 0x0a
        /*0046*/ 	.short	(.L_119 - .L_118)
	.align		4
.L_118:
        /*0048*/ 	.word	index@(.nv.constant0._Z6ASSIGNPdS_)
        /*004c*/ 	.short	0x0380
        /*004e*/ 	.short	0x0010


	//----- nvinfo : EIATTR_SW_WAR
	.align		4
.L_119:
        /*0050*/ 	.byte	0x04, 0x36
        /*0052*/ 	.short	(.L_121 - .L_120)
.L_120:
        /*0054*/ 	.word	0x00000008
.L_121:


//--------------------- .nv.info._Z3DDZPdS_d      --------------------------
	.section	.nv.info._Z3DDZPdS_d,"",@"SHT_CUDA_INFO"
	.sectionflags	@""
	.align	4


	//----- nvinfo : EIATTR_CUDA_API_VERSION
	.align		4
        /*0000*/ 	.byte	0x04, 0x37
        /*0002*/ 	.short	(.L_123 - .L_122)
.L_122:
        /*0004*/ 	.word	0x00000082


	//----- nvinfo : EIATTR_KPARAM_INFO
	.align		4
.L_123:
        /*0008*/ 	.byte	0x04, 0x17
        /*000a*/ 	.short	(.L_125 - .L_124)
.L_124:
        /*000c*/ 	.word	0x00000000
        /*0010*/ 	.short	0x0002
        /*0012*/ 	.short	0x0010
        /*0014*/ 	.byte	0x00, 0xf0, 0x21, 0x00


	//----- nvinfo : EIATTR_KPARAM_INFO
	.align		4
.L_125:
        /*0018*/ 	.byte	0x04, 0x17
        /*001a*/ 	.short	(.L_127 - .L_126)
.L_126:
        /*001c*/ 	.word	0x00000000
        /*0020*/ 	.short	0x0001
        /*0022*/ 	.short	0x0008
        /*0024*/ 	.byte	0x00, 0xf5, 0x21, 0x00


	//----- nvinfo : EIATTR_KPARAM_INFO
	.align		4
.L_127:
        /*0028*/ 	.byte	0x04, 0x17
        /*002a*/ 	.short	(.L_129 - .L_128)
.L_128:
        /*002c*/ 	.word	0x00000000
        /*0030*/ 	.short	0x0000
        /*0032*/ 	.short	0x0000
        /*0034*/ 	.byte	0x00, 0xf5, 0x21, 0x00


	//----- nvinfo : EIATTR_SPARSE_MMA_MASK
	.align		4
.L_129:
        /*0038*/ 	.byte	0x03, 0x50
        /*003a*/ 	.short	0x0000


	//----- nvinfo : EIATTR_MAXREG_COUNT
	.align		4
        /*003c*/ 	.byte	0x03, 0x1b
        /*003e*/ 	.short	0x00ff


	//----- nvinfo : EIATTR_MERCURY_ISA_VERSION
	.align		4
        /*0040*/ 	.byte	0x03, 0x5f
        /*0042*/ 	.short	0x0101


	//----- nvinfo : EIATTR_VRC_CTA_INIT_COUNT
	.align		4
        /*0044*/ 	.byte	0x02, 0x4a
	.zero		1
	.zero		1


	//----- nvinfo : EIATTR_EXIT_INSTR_OFFSETS
	.align		4
        /*0048*/ 	.byte	0x04, 0x1c
        /*004a*/ 	.short	(.L_131 - .L_130)


	//   ....[0]....
.L_130:
        /*004c*/ 	.word	0x00000710


	//----- nvinfo : EIATTR_CRS_STACK_SIZE
	.align		4
.L_131:
        /*0050*/ 	.byte	0x04, 0x1e
        /*0052*/ 	.short	(.L_133 - .L_132)
.L_132:
        /*0054*/ 	.word	0x00000000


	//----- nvinfo : EIATTR_CBANK_PARAM_SIZE
	.align		4
.L_133:
        /*0058*/ 	.byte	0x03, 0x19
        /*005a*/ 	.short	0x0018


	//----- nvinfo : EIATTR_PARAM_CBANK
	.align		4
        /*005c*/ 	.byte	0x04, 0x0a
        /*005e*/ 	.short	(.L_135 - .L_134)
	.align		4
.L_134:
        /*0060*/ 	.word	index@(.nv.constant0._Z3DDZPdS_d)
        /*0064*/ 	.short	0x0380
        /*0066*/ 	.short	0x0018


	//----- nvinfo : EIATTR_SW_WAR
	.align		4
.L_135:
        /*0068*/ 	.byte	0x04, 0x36
        /*006a*/ 	.short	(.L_137 - .L_136)
.L_136:
        /*006c*/ 	.word	0x00000008
.L_137:


//--------------------- .nv.info._Z3DDYPdS_d      --------------------------
	.section	.nv.info._Z3DDYPdS_d,"",@"SHT_CUDA_INFO"
	.sectionflags	@""
	.align	4


	//----- nvinfo : EIATTR_CUDA_API_VERSION
	.align		4
        /*0000*/ 	.byte	0x04, 0x37
        /*0002*/ 	.short	(.L_139 - .L_138)
.L_138:
        /*0004*/ 	.word	0x00000082


	//----- nvinfo : EIATTR_KPARAM_INFO
	.align		4
.L_139:
        /*0008*/ 	.byte	0x04, 0x17
        /*000a*/ 	.short	(.L_141 - .L_140)
.L_140:
        /*000c*/ 	.word	0x00000000
        /*0010*/ 	.short	0x0002
        /*0012*/ 	.short	0x0010
        /*0014*/ 	.byte	0x00, 0xf0, 0x21, 0x00


	//----- nvinfo : EIATTR_KPARAM_INFO
	.align		4
.L_141:
        /*0018*/ 	.byte	0x04, 0x17
        /*001a*/ 	.short	(.L_143 - .L_142)
.L_142:
        /*001c*/ 	.word	0x00000000
        /*0020*/ 	.short	0x0001
        /*0022*/ 	.short	0x0008
        /*0024*/ 	.byte	0x00, 0xf5, 0x21, 0x00


	//----- nvinfo : EIATTR_KPARAM_INFO
	.align		4
.L_143:
        /*0028*/ 	.byte	0x04, 0x17
        /*002a*/ 	.short	(.L_145 - .L_144)
.L_144:
        /*002c*/ 	.word	0x00000000
        /*0030*/ 	.short	0x0000
        /*0032*/ 	.short	0x0000
        /*0034*/ 	.byte	0x00, 0xf5, 0x21, 0x00


	//----- nvinfo : EIATTR_SPARSE_MMA_MASK
	.align		4
.L_145:
        /*0038*/ 	.byte	0x03, 0x50
        /*003a*/ 	.short	0x0000


	//----- nvinfo : EIATTR_MAXREG_COUNT
	.align		4
        /*003c*/ 	.byte	0x03, 0x1b
        /*003e*/ 	.short	0x00ff


	//----- nvinfo : EIATTR_MERCURY_ISA_VERSION
	.align		4
        /*0040*/ 	.byte	0x03, 0x5f
        /*0042*/ 	.short	0x0101


	//----- nvinfo : EIATTR_VRC_CTA_INIT_COUNT
	.align		4
        /*0044*/ 	.byte	0x02, 0x4a
	.zero		1
	.zero		1


	//----- nvinfo : EIATTR_EXIT_INSTR_OFFSETS
	.align		4
        /*0048*/ 	.byte	0x04, 0x1c
        /*004a*/ 	.short	(.L_147 - .L_146)


	//   ....[0]....
.L_146:
        /*004c*/ 	.word	0x000005f0


	//----- nvinfo : EIATTR_CRS_STACK_SIZE
	.align		4
.L_147:
        /*0050*/ 	.byte	0x04, 0x1e
        /*0052*/ 	.short	(.L_149 - .L_148)
.L_148:
        /*0054*/ 	.word	0x00000000


	//----- nvinfo : EIATTR_CBANK_PARAM_SIZE
	.align		4
.L_149:
        /*0058*/ 	.byte	0x03, 0x19
        /*005a*/ 	.short	0x0018


	//----- nvinfo : EIATTR_PARAM_CBANK
	.align		4
        /*005c*/ 	.byte	0x04, 0x0a
        /*005e*/ 	.short	(.L_151 - .L_150)
	.align		4
.L_150:
        /*0060*/ 	.word	index@(.nv.constant0._Z3DDYPdS_d)
        /*0064*/ 	.short	0x0380
        /*0066*/ 	.short	0x0018


	//----- nvinfo : EIATTR_SW_WAR
	.align		4
.L_151:
        /*0068*/ 	.byte	0x04, 0x36
        /*006a*/ 	.short	(.L_153 - .L_152)
.L_152:
        /*006c*/ 	.word	0x00000008
.L_153:


//--------------------- .nv.info._Z3DDXPdS_d      --------------------------
	.section	.nv.info._Z3DDXPdS_d,"",@"SHT_CUDA_INFO"
	.sectionflags	@""
	.align	4


	//----- nvinfo : EIATTR_CUDA_API_VERSION
	.align		4
        /*0000*/ 	.byte	0x04, 0x37
        /*0002*/ 	.short	(.L_155 - .L_154)
.L_154:
        /*0004*/ 	.word	0x00000082


	//----- nvinfo : EIATTR_KPARAM_INFO
	.align		4
.L_155:
        /*0008*/ 	.byte	0x04, 0x17
        /*000a*/ 	.short	(.L_157 - .L_156)
.L_156:
        /*000c*/ 	.word	0x00000000
        /*0010*/ 	.short	0x0002
        /*0012*/ 	.short	0x0010
        /*0014*/ 	.byte	0x00, 0xf0, 0x21, 0x00


	//----- nvinfo : EIATTR_KPARAM_INFO
	.align		4
.L_157:
        /*0018*/ 	.byte	0x04, 0x17
        /*001a*/ 	.short	(.L_159 - .L_158)
.L_158:
        /*001c*/ 	.word	0x00000000
        /*0020*/ 	.short	0x0001
        /*0022*/ 	.short	0x0008
        /*0024*/ 	.byte	0x00, 0xf5, 0x21, 0x00


	//----- nvinfo : EIATTR_KPARAM_INFO
	.align		4
.L_159:
        /*0028*/ 	.byte	0x04, 0x17
        /*002a*/ 	.short	(.L_161 - .L_160)
.L_160:
        /*002c*/ 	.word	0x00000000
        /*0030*/ 	.short	0x0000
        /*0032*/ 	.short	0x0000
        /*0034*/ 	.byte	0x00, 0xf5, 0x21, 0x00


	//----- nvinfo : EIATTR_SPARSE_MMA_MASK
	.align		4
.L_161:
        /*0038*/ 	.byte	0x03, 0x50
        /*003a*/ 	.short	0x0000


	//----- nvinfo : EIATTR_MAXREG_COUNT
	.align		4
        /*003c*/ 	.byte	0x03, 0x1b
        /*003e*/ 	.short	0x00ff


	//----- nvinfo : EIATTR_MERCURY_ISA_VERSION
	.align		4
        /*0040*/ 	.byte	0x03, 0x5f
        /*0042*/ 	.short	0x0101


	//----- nvinfo : EIATTR_VRC_CTA_INIT_COUNT
	.align		4
        /*0044*/ 	.byte	0x02, 0x4a
	.zero		1
	.zero		1


	//----- nvinfo : EIATTR_EXIT_INSTR_OFFSETS
	.align		4
        /*0048*/ 	.byte	0x04, 0x1c
        /*004a*/ 	.short	(.L_163 - .L_162)


	//   ....[0]....
.L_162:
        /*004c*/ 	.word	0x00000530


	//----- nvinfo : EIATTR_CRS_STACK_SIZE
	.align		4
.L_163:
        /*0050*/ 	.byte	0x04, 0x1e
        /*0052*/ 	.short	(.L_165 - .L_164)
.L_164:
        /*0054*/ 	.word	0x00000000


	//----- nvinfo : EIATTR_CBANK_PARAM_SIZE
	.align		4
.L_165:
        /*0058*/ 	.byte	0x03, 0x19
        /*005a*/ 	.short	0x0018


	//----- nvinfo : EIATTR_PARAM_CBANK
	.align		4
        /*005c*/ 	.byte	0x04, 0x0a
        /*005e*/ 	.short	(.L_167 - .L_166)
	.align		4
.L_166:
        /*0060*/ 	.word	index@(.nv.constant0._Z3DDXPdS_d)
        /*0064*/ 	.short	0x0380
        /*0066*/ 	.short	0x0018


	//----- nvinfo : EIATTR_SW_WAR
	.align		4
.L_167:
        /*0068*/ 	.byte	0x04, 0x36
        /*006a*/ 	.short	(.L_169 - .L_168)
.L_168:
        /*006c*/ 	.word	0x00000008
.L_169:


//--------------------- .nv.info._Z2DZPdS_d       --------------------------
	.section	.nv.info._Z2DZPdS_d,"",@"SHT_CUDA_INFO"
	.sectionflags	@""
	.align	4


	//----- nvinfo : EIATTR_CUDA_API_VERSION
	.align		4
        /*0000*/ 	.byte	0x04, 0x37
        /*0002*/ 	.short	(.L_171 - .L_170)
.L_170:
        /*0004*/ 	.word	0x00000082


	//----- nvinfo : EIATTR_KPARAM_INFO
	.align		4
.L_171:
        /*0008*/ 	.byte	0x04, 0x17
        /*000a*/ 	.short	(.L_173 - .L_172)
.L_172:
        /*000c*/ 	.word	0x00000000
        /*0010*/ 	.short	0x0002
        /*0012*/ 	.short	0x0010
        /*0014*/ 	.byte	0x00, 0xf0, 0x21, 0x00


	//----- nvinfo : EIATTR_KPARAM_INFO
	.align		4
.L_173:
        /*0018*/ 	.byte	0x04, 0x17
        /*001a*/ 	.short	(.L_175 - .L_174)
.L_174:
        /*001c*/ 	.word	0x00000000
        /*0020*/ 	.short	0x0001
        /*0022*/ 	.short	0x0008
        /*0024*/ 	.byte	0x00, 0xf5, 0x21, 0x00


	//----- nvinfo : EIATTR_KPARAM_INFO
	.align		4
.L_175:
        /*0028*/ 	.byte	0x04, 0x17
        /*002a*/ 	.short	(.L_177 - .L_176)
.L_176:
        /*002c*/ 	.word	0x00000000
        /*0030*/ 	.short	0x0000
        /*0032*/ 	.short	0x0000
        /*0034*/ 	.byte	0x00, 0xf5, 0x21, 0x00


	//----- nvinfo : EIATTR_SPARSE_MMA_MASK
	.align		4
.L_177:
        /*0038*/ 	.byte	0x03, 0x50
        /*003a*/ 	.short	0x0000


	//----- nvinfo : EIATTR_MAXREG_COUNT
	.align		4
        /*003c*/ 	.byte	0x03, 0x1b
        /*003e*/ 	.short	0x00ff


	//----- nvinfo : EIATTR_MERCURY_ISA_VERSION
	.align		4
        /*0040*/ 	.byte	0x03, 0x5f
        /*0042*/ 	.short	0x0101


	//----- nvinfo : EIATTR_VRC_CTA_INIT_COUNT
	.align		4
        /*0044*/ 	.byte	0x02, 0x4a
	.zero		1
	.zero		1


	//----- nvinfo : EIATTR_EXIT_INSTR_OFFSETS
	.align		4
        /*0048*/ 	.byte	0x04, 0x1c
        /*004a*/ 	.short	(.L_179 - .L_178)


	//   ....[0]....
.L_178:
        /*004c*/ 	.word	0x00000500


	//----- nvinfo : EIATTR_CRS_STACK_SIZE
	.align		4
.L_179:
        /*0050*/ 	.byte	0x04, 0x1e
        /*0052*/ 	.short	(.L_181 - .L_180)
.L_180:
        /*0054*/ 	.word	0x00000000


	//----- nvinfo : EIATTR_CBANK_PARAM_SIZE
	.align		4
.L_181:
        /*0058*/ 	.byte	0x03, 0x19
        /*005a*/ 	.short	0x0018


	//----- nvinfo : EIATTR_PARAM_CBANK
	.align		4
        /*005c*/ 	.byte	0x04, 0x0a
        /*005e*/ 	.short	(.L_183 - .L_182)
	.align		4
.L_182:
        /*0060*/ 	.word	index@(.nv.constant0._Z2DZPdS_d)
        /*0064*/ 	.short	0x0380
        /*0066*/ 	.short	0x0018


	//----- nvinfo : EIATTR_SW_WAR
	.align		4
.L_183:
        /*0068*/ 	.byte	0x04, 0x36
        /*006a*/ 	.short	(.L_185 - .L_184)
.L_184:
        /*006c*/ 	.word	0x00000008
.L_185:


//--------------------- .nv.info._Z2DYPdS_d       --------------------------
	.section	.nv.info._Z2DYPdS_d,"",@"SHT_CUDA_INFO"
	.sectionflags	@""
	.align	4


	//----- nvinfo : EIATTR_CUDA_API_VERSION
	.align		4
        /*0000*/ 	.byte	0x04, 0x37
        /*0002*/ 	.short	(.L_187 - .L_186)
.L_186:
        /*0004*/ 	.word	0x00000082


	//----- nvinfo : EIATTR_KPARAM_INFO
	.align		4
.L_187:
        /*0008*/ 	.byte	0x04, 0x17
        /*000a*/ 	.short	(.L_189 - .L_188)
.L_188:
        /*000c*/ 	.word	0x00000000
        /*0010*/ 	.short	0x0002
        /*0012*/ 	.short	0x0010
        /*0014*/ 	.byte	0x00, 0xf0, 0x21, 0x00


	//----- nvinfo : EIATTR_KPARAM_INFO
	.align		4
.L_189:
        /*0018*/ 	.byte	0x04, 0x17
        /*001a*/ 	.short	(.L_191 - .L_190)
.L_190:
        /*001c*/ 	.word	0x00000000
        /*0020*/ 	.short	0x0001
        /*0022*/ 	.short	0x0008
        /*0024*/ 	.byte	0x00, 0xf5, 0x21, 0x00


	//----- nvinfo : EIATTR_KPARAM_INFO
	.align		4
.L_191:
        /*0028*/ 	.byte	0x04, 0x17
        /*002a*/ 	.short	(.L_193 - .L_192)
.L_192:
        /*002c*/ 	.word	0x00000000
        /*0030*/ 	.short	0x0000
        /*0032*/ 	.short	0x0000
        /*0034*/ 	.byte	0x00, 0xf5, 0x21, 0x00


	//----- nvinfo : EIATTR_SPARSE_MMA_MASK
	.align		4
.L_193:
        /*0038*/ 	.byte	0x03, 0x50
        /*003a*/ 	.short	0x0000


	//----- nvinfo : EIATTR_MAXREG_COUNT
	.align		4
        /*003c*/ 	.byte	0x03, 0x1b
        /*003e*/ 	.short	0x00ff


	//----- nvinfo : EIATTR_MERCURY_ISA_VERSION
	.align		4
        /*0040*/ 	.byte	0x03, 0x5f
        /*0042*/ 	.short	0x0101


	//----- nvinfo : EIATTR_VRC_CTA_INIT_COUNT
	.align		4
        /*0044*/ 	.byte	0x02, 0x4a
	.zero		1
	.zero		1


	//----- nvinfo : EIATTR_EXIT_INSTR_OFFSETS
	.align		4
        /*0048*/ 	.byte	0x04, 0x1c
        /*004a*/ 	.short	(.L_195 - .L_194)


	//   ....[0]....
.L_194:
        /*004c*/ 	.word	0x00000510


	//----- nvinfo : EIATTR_CRS_STACK_SIZE
	.align		4
.L_195:
        /*0050*/ 	.byte	0x04, 0x1e
        /*0052*/ 	.short	(.L_197 - .L_196)
.L_196:
        /*0054*/ 	.word	0x00000000


	//----- nvinfo : EIATTR_CBANK_PARAM_SIZE
	.align		4
.L_197:
        /*0058*/ 	.byte	0x03, 0x19
        /*005a*/ 	.short	0x0018


	//----- nvinfo : EIATTR_PARAM_CBANK
	.align		4
        /*005c*/ 	.byte	0x04, 0x0a
        /*005e*/ 	.short	(.L_199 - .L_198)
	.align		4
.L_198:
        /*0060*/ 	.word	index@(.nv.constant0._Z2DYPdS_d)
        /*0064*/ 	.short	0x0380
        /*0066*/ 	.short	0x0018


	//----- nvinfo : EIATTR_SW_WAR
	.align		4
.L_199:
        /*0068*/ 	.byte	0x04, 0x36
        /*006a*/ 	.short	(.L_201 - .L_200)
.L_200:
        /*006c*/ 	.word	0x00000008
.L_201:


//--------------------- .nv.info._Z2DXPdS_d       --------------------------
	.section	.nv.info._Z2DXPdS_d,"",@"SHT_CUDA_INFO"
	.sectionflags	@""
	.align	4


	//----- nvinfo : EIATTR_CUDA_API_VERSION
	.align		4
        /*0000*/ 	.byte	0x04, 0x37
        /*0002*/ 	.short	(.L_203 - .L_202)
.L_202:
        /*0004*/ 	.word	0x00000082


	//----- nvinfo : EIATTR_KPARAM_INFO
	.align		4
.L_203:
        /*0008*/ 	.byte	0x04, 0x17
        /*000a*/ 	.short	(.L_205 - .L_204)
.L_204:
        /*000c*/ 	.word	0x00000000
        /*0010*/ 	.short	0x0002
        /*0012*/ 	.short	0x0010
        /*0014*/ 	.byte	0x00, 0xf0, 0x21, 0x00


	//----- nvinfo : EIATTR_KPARAM_INFO
	.align		4
.L_205:
        /*0018*/ 	.byte	0x04, 0x17
        /*001a*/ 	.short	(.L_207 - .L_206)
.L_206:
        /*001c*/ 	.word	0x00000000
        /*0020*/ 	.short	0x0001
        /*0022*/ 	.short	0x0008
        /*0024*/ 	.byte	0x00, 0xf5, 0x21, 0x00


	//----- nvinfo : EIATTR_KPARAM_INFO
	.align		4
.L_207:
        /*0028*/ 	.byte	0x04, 0x17
        /*002a*/ 	.short	(.L_209 - .L_208)
.L_208:
        /*002c*/ 	.word	0x00000000
        /*0030*/ 	.short	0x0000
        /*0032*/ 	.short	0x0000
        /*0034*/ 	.byte	0x00, 0xf5, 0x21, 0x00


	//----- nvinfo : EIATTR_SPARSE_MMA_MASK
	.align		4
.L_209:
        /*0038*/ 	.byte	0x03, 0x50
        /*003a*/ 	.short	0x0000


	//----- nvinfo : EIATTR_MAXREG_COUNT
	.align		4
        /*003c*/ 	.byte	0x03, 0x1b
        /*003e*/ 	.short	0x00ff


	//----- nvinfo : EIATTR_MERCURY_ISA_VERSION
	.align		4
        /*0040*/ 	.byte	0x03, 0x5f
        /*0042*/ 	.short	0x0101


	//----- nvinfo : EIATTR_VRC_CTA_INIT_COUNT
	.align		4
        /*0044*/ 	.byte	0x02, 0x4a
	.zero		1
	.zero		1


	//----- nvinfo : EIATTR_EXIT_INSTR_OFFSETS
	.align		4
        /*0048*/ 	.byte	0x04, 0x1c
        /*004a*/ 	.short	(.L_211 - .L_210)


	//   ....[0]....
.L_210:
        /*004c*/ 	.word	0x000004f0


	//----- nvinfo : EIATTR_CRS_STACK_SIZE
	.align		4
.L_211:
        /*0050*/ 	.byte	0x04, 0x1e
        /*0052*/ 	.short	(.L_213 - .L_212)
.L_212:
        /*0054*/ 	.word	0x00000000


	//----- nvinfo : EIATTR_CBANK_PARAM_SIZE
	.align		4
.L_213:
        /*0058*/ 	.byte	0x03, 0x19
        /*005a*/ 	.short	0x0018


	//----- nvinfo : EIATTR_PARAM_CBANK
	.align		4
        /*005c*/ 	.byte	0x04, 0x0a
        /*005e*/ 	.short	(.L_215 - .L_214)
	.align		4
.L_214:
        /*0060*/ 	.word	index@(.nv.constant0._Z2DXPdS_d)
        /*0064*/ 	.short	0x0380
        /*0066*/ 	.short	0x0018


	//----- nvinfo : EIATTR_SW_WAR
	.align		4
.L_215:
        /*0068*/ 	.byte	0x04, 0x36
        /*006a*/ 	.short	(.L_217 - .L_216)
.L_216:
        /*006c*/ 	.word	0x00000008
.L_217:


//--------------------- .nv.callgraph             --------------------------
	.section	.nv.callgraph,"",@"SHT_CUDA_CALLGRAPH"
	.align	4
	.sectionentsize	8
	.align		4
        /*0000*/ 	.word	0x00000000
	.align		4
        /*0004*/ 	.word	0xffffffff
	.align		4
        /*0008*/ 	.word	0x00000000
	.align		4
        /*000c*/ 	.word	0xfffffffe
	.align		4
        /*0010*/ 	.word	0x00000000
	.align		4
        /*0014*/ 	.word	0xfffffffd
	.align		4
        /*0018*/ 	.word	0x00000000
	.align		4
        /*001c*/ 	.word	0xfffffffc


//--------------------- .text._Z9RESET_CTRPd      --------------------------
	.section	.text._Z9RESET_CTRPd,"ax",@progbits
	.align	128
        .global         _Z9RESET_CTRPd
        .type           _Z9RESET_CTRPd,@function
        .size           _Z9RESET_CTRPd,(.L_x_80 - _Z9RESET_CTRPd)
        .other          _Z9RESET_CTRPd,@"STO_CUDA_ENTRY STV_DEFAULT"
_Z9RESET_CTRPd:
.text._Z9RESET_CTRPd:
[----:B------:R-:W-:Y:S08]  /*0000*/  LDC R1, c[0x0][0x37c] ;  /* 0x0000df00ff017b82 */ /* 0x000ff00000000800 */
[----:B------:R-:W0:Y:S01]  /*0010*/  LDC.64 R2, c[0x0][0x380] ;  /* 0x0000e000ff027b82 */ /* 0x000e220000000a00 */
[----:B------:R-:W0:Y:S02]  /*0020*/  LDCU.64 UR4, c[0x0][0x358] ;  /* 0x00006b00ff0477ac */ /* 0x000e240008000a00 */
[----:B0-----:R-:W-:Y:S01]  /*0030*/  STG.E.64 desc[UR4][R2.64], RZ ;  /* 0x000000ff02007986 */ /* 0x001fe2000c101b04 */
[----:B------:R-:W-:Y:S05]  /*0040*/  EXIT ;  /* 0x000000000000794d */ /* 0x000fea0003800000 */
.L_x_0:
[----:B------:R-:W-:-:S00]  /*0050*/  BRA `(.L_x_0) ;  /* 0xfffffffc00fc7947 */ /* 0x000fc0000383ffff */
[----:B------:R-:W-:-:S00]  /*0060*/  NOP ;  /* 0x0000000000007918 */ /* 0x000fc00000000000 */
        /* <DEDUP_REMOVED lines=9> */
.L_x_80:


//--------------------- .text._Z7COMPAREPdS_S_    --------------------------
	.section	.text._Z7COMPAREPdS_S_,"ax",@progbits
	.align	128
        .global         _Z7COMPAREPdS_S_
        .type           _Z7COMPAREPdS_S_,@function
        .size           _Z7COMPAREPdS_S_,(.L_x_81 - _Z7COMPAREPdS_S_)
        .other          _Z7COMPAREPdS_S_,@"STO_CUDA_ENTRY STV_DEFAULT"
_Z7COMPAREPdS_S_:
.text._Z7COMPAREPdS_S_:
[----:B------:R-:W-:Y:S01]  /*0000*/  LDC R1, c[0x0][0x37c] ;  /* 0x0000df00ff017b82 */ /* 0x000fe20000000800 */
[----:B------:R-:W0:Y:S01]  /*0010*/  S2R R0, SR_TID.X ;  /* 0x0000000000007919 */ /* 0x000e220000002100 */
[----:B------:R-:W1:Y:S01]  /*0020*/  LDCU.128 UR8, c[0x0][0x380] ;  /* 0x00007000ff0877ac */ /* 0x000e620008000c00 */
[----:B------:R-:W0:Y:S01]  /*0030*/  S2R R3, SR_CTAID.X ;  /* 0x0000000000037919 */ /* 0x000e220000002500 */
[----:B------:R-:W2:Y:S01]  /*0040*/  LDCU.64 UR4, c[0x0][0x358] ;  /* 0x00006b00ff0477ac */ /* 0x000ea20008000a00 */
[----:B0-----:R-:W-:-:S03]  /*0050*/  IMAD R0, R3, 0x20, R0 ;  /* 0x0000002003007824 */ /* 0x001fc600078e0200 */
[----:B------:R-:W2:Y:S02]  /*0060*/  LDC.64 R2, c[0x0][0x390] ;  /* 0x0000e400ff027b82 */ /* 0x000ea40000000a00 */
[----:B------:R-:W-:-:S05]  /*0070*/  LEA R6, R0, 0x420, 0x5 ;  /* 0x0000042000067811 */ /* 0x000fca00078e28ff */
[----:B------:R-:W-:-:S03]  /*0080*/  IMAD.WIDE R6, R6, 0x8, RZ ;  /* 0x0000000806067825 */ /* 0x000fc600078e02ff */
[----:B------:R-:W-:-:S04]  /*0090*/  LOP3.LUT R6, R6, 0x10, RZ, 0xfc, !PT ;  /* 0x0000001006067812 */ /* 0x000fc800078efcff */
[C---:B-1----:R-:W-:Y:S02]  /*00a0*/  IADD3 R4, P0, PT, R6.reuse, UR8, RZ ;  /* 0x0000000806047c10 */ /* 0x042fe4000ff1e0ff */
[----:B------:R-:W-:Y:S02]  /*00b0*/  IADD3 R6, P1, PT, R6, UR10, RZ ;  /* 0x0000000a06067c10 */ /* 0x000fe4000ff3e0ff */
[C---:B------:R-:W-:Y:S02]  /*00c0*/  IADD3.X R5, PT, PT, R7.reuse, UR9, RZ, P0, !PT ;  /* 0x0000000907057c10 */ /* 0x040fe400087fe4ff */
[----:B------:R-:W-:Y:S01]  /*00d0*/  IADD3.X R7, PT, PT, R7, UR11, RZ, P1, !PT ;  /* 0x0000000b07077c10 */ /* 0x000fe20008ffe4ff */
[----:B--2---:R-:W2:Y:S04]  /*00e0*/  LDG.E.64 R8, desc[UR4][R2.64] ;  /* 0x0000000402087981 */ /* 0x004ea8000c1e1b00 */
[----:B------:R-:W3:Y:S04]  /*00f0*/  LDG.E.64 R10, desc[UR4][R4.64+-0x8] ;  /* 0xfffff804040a7981 */ /* 0x000ee8000c1e1b00 */
[----:B------:R-:W3:Y:S02]  /*0100*/  LDG.E.64 R12, desc[UR4][R6.64+-0x8] ;  /* 0xfffff804060c7981 */ /* 0x000ee4000c1e1b00 */
[----:B---3--:R-:W-:-:S08]  /*0110*/  DADD R10, R10, -R12 ;  /* 0x000000000a0a7229 */ /* 0x008fd0000000080c */
[----:B--2---:R-:W-:-:S14]  /*0120*/  DSETP.GE.AND P0, PT, |R10|, R8, PT ;  /* 0x000000080a00722a */ /* 0x004fdc0003f06200 */
[----:B------:R-:W-:-:S07]  /*0130*/  @P0 DADD R8, -RZ, |R10| ;  /* 0x00000000ff080229 */ /* 0x000fce000000050a */
[----:B------:R0:W-:Y:S04]  /*0140*/  @P0 STG.E.64 desc[UR4][R2.64], R8 ;  /* 0x0000000802000986 */ /* 0x0001e8000c101b04 */
[----:B------:R-:W2:Y:S04]  /*0150*/  LDG.E.64 R10, desc[UR4][R4.64] ;  /* 0x00000004040a7981 */ /* 0x000ea8000c1e1b00 */
[----:B------:R-:W2:Y:S02]  /*0160*/  LDG.E.64 R12, desc[UR4][R6.64] ;  /* 0x00000004060c7981 */ /* 0x000ea4000c1e1b00 */
[----:B--2---:R-:W-:-:S08]  /*0170*/  DADD R10, R10, -R12 ;  /* 0x000000000a0a7229 */ /* 0x004fd0000000080c */
[----:B------:R-:W-:-:S14]  /*0180*/  DSETP.GE.AND P0, PT, |R10|, R8, PT ;  /* 0x000000080a00722a */ /* 0x000fdc0003f06200 */
[----:B0-----:R-:W-:-:S07]  /*0190*/  @P0 DADD R8, -RZ, |R10| ;  /* 0x00000000ff080229 */ /* 0x001fce000000050a */
        /* <DEDUP_REMOVED lines=167> */
[----:B0-----:R-:W-:Y:S05]  /*0c10*/  @!P0 EXIT ;  /* 0x000000000000894d */ /* 0x001fea0003800000 */
[----:B------:R-:W-:-:S07]  /*0c20*/  DADD R10, -RZ, |R10| ;  /* 0x00000000ff0a7229 */ /* 0x000fce000000050a */
[----:B------:R-:W-:Y:S01]  /*0c30*/  STG.E.64 desc[UR4][R2.64], R10 ;  /* 0x0000000a02007986 */ /* 0x000fe2000c101b04 */
[----:B------:R-:W-:Y:S05]  /*0c40*/  EXIT ;  /* 0x000000000000794d */ /* 0x000fea0003800000 */
.L_x_1:
        /* <DEDUP_REMOVED lines=11> */
.L_x_81:


//--------------------- .text._Z3ADDPdS_d         --------------------------
	.section	.text._Z3ADDPdS_d,"ax",@progbits
	.align	128
        .global         _Z3ADDPdS_d
        .type           _Z3ADDPdS_d,@function
        .size           _Z3ADDPdS_d,(.L_x_82 - _Z3ADDPdS_d)
        .other          _Z3ADDPdS_d,@"STO_CUDA_ENTRY STV_DEFAULT"
_Z3ADDPdS_d:
.text._Z3ADDPdS_d:
[----:B------:R-:W-:Y:S01]  /*0000*/  LDC R1, c[0x0][0x37c] ;  /* 0x0000df00ff017b82 */ /* 0x000fe20000000800 */
[----:B------:R-:W0:Y:S07]  /*0010*/  S2R R0, SR_TID.X ;  /* 0x0000000000007919 */ /* 0x000e2e0000002100 */
[----:B------:R-:W1:Y:S01]  /*0020*/  LDC.64 R4, c[0x0][0x388] ;  /* 0x0000e200ff047b82 */ /* 0x000e620000000a00 */
[----:B------:R-:W2:Y:S01]  /*0030*/  LDCU.64 UR4, c[0x0][0x358] ;  /* 0x00006b00ff0477ac */ /* 0x000ea20008000a00 */
[----:B------:R-:W0:Y:S01]  /*0040*/  S2R R7, SR_CTAID.X ;  /* 0x0000000000077919 */ /* 0x000e220000002500 */
[----:B------:R-:W3:Y:S05]  /*0050*/  LDCU.64 UR6, c[0x0][0x390] ;  /* 0x00007200ff0677ac */ /* 0x000eea0008000a00 */
[----:B------:R-:W4:Y:S01]  /*0060*/  LDC.64 R2, c[0x0][0x380] ;  /* 0x0000e000ff027b82 */ /* 0x000f220000000a00 */
[----:B0-----:R-:W-:-:S04]  /*0070*/  LEA R7, R7, R0, 0x5 ;  /* 0x0000000007077211 */ /* 0x001fc800078e28ff */
[----:B------:R-:W-:-:S05]  /*0080*/  LEA R7, R7, 0x420, 0x5 ;  /* 0x0000042007077811 */ /* 0x000fca00078e28ff */
[----:B-1----:R-:W-:-:S04]  /*0090*/  IMAD.WIDE R4, R7, 0x8, R4 ;  /* 0x0000000807047825 */ /* 0x002fc800078e0204 */
[----:B----4-:R-:W-:Y:S02]  /*00a0*/  IMAD.WIDE R2, R7, 0x8, R2 ;  /* 0x0000000807027825 */ /* 0x010fe400078e0202 */
[----:B--2---:R-:W3:Y:S04]  /*00b0*/  LDG.E.64 R6, desc[UR4][R4.64] ;  /* 0x0000000404067981 */ /* 0x004ee8000c1e1b00 */
[----:B------:R-:W3:Y:S04]  /*00c0*/  LDG.E.64 R8, desc[UR4][R2.64] ;  /* 0x0000000402087981 */ /* 0x000ee8000c1e1b00 */
[----:B------:R-:W2:Y:S04]  /*00d0*/  LDG.E.64 R10, desc[UR4][R2.64+0x8] ;  /* 0x00000804020a7981 */ /* 0x000ea8000c1e1b00 */
[----:B------:R-:W4:Y:S04]  /*00e0*/  LDG.E.64 R12, desc[UR4][R2.64+0x10] ;  /* 0x00001004020c7981 */ /* 0x000f28000c1e1b00 */
[----:B------:R-:W5:Y:S01]  /*00f0*/  LDG.E.64 R14, desc[UR4][R2.64+0x18] ;  /* 0x00001804020e7981 */ /* 0x000f62000c1e1b00 */
[----:B---3--:R-:W-:-:S07]  /*0100*/  DFMA R6, R6, UR6, R8 ;  /* 0x0000000606067c2b */ /* 0x008fce0008000008 */
[----:B------:R0:W-:Y:S04]  /*0110*/  STG.E.64 desc[UR4][R2.64], R6 ;  /* 0x0000000602007986 */ /* 0x0001e8000c101b04 */
[----:B------:R-:W2:Y:S02]  /*0120*/  LDG.E.64 R8, desc[UR4][R4.64+0x8] ;  /* 0x0000080404087981 */ /* 0x000ea4000c1e1b00 */
[----:B--2---:R-:W-:-:S07]  /*0130*/  DFMA R8, R8, UR6, R10 ;  /* 0x0000000608087c2b */ /* 0x004fce000800000a */
[----:B------:R1:W-:Y:S04]  /*0140*/  STG.E.64 desc[UR4][R2.64+0x8], R8 ;  /* 0x0000080802007986 */ /* 0x0003e8000c101b04 */
[----:B------:R-:W4:Y:S02]  /*0150*/  LDG.E.64 R10, desc[UR4][R4.64+0x10] ;  /* 0x00001004040a7981 */ /* 0x000f24000c1e1b00 */
[----:B----4-:R-:W-:-:S07]  /*0160*/  DFMA R10, R10, UR6, R12 ;  /* 0x000000060a0a7c2b */ /* 0x010fce000800000c */
[----:B------:R2:W-:Y:S04]  /*0170*/  STG.E.64 desc[UR4][R2.64+0x10], R10 ;  /* 0x0000100a02007986 */ /* 0x0005e8000c101b04 */
[----:B------:R-:W5:Y:S02]  /*0180*/  LDG.E.64 R12, desc[UR4][R4.64+0x18] ;  /* 0x00001804040c7981 */ /* 0x000f64000c1e1b00 */
[----:B-----5:R-:W-:Y:S02]  /*0190*/  DFMA R12, R12, UR6, R14 ;  /* 0x000000060c0c7c2b */ /* 0x020fe4000800000e */
[----:B------:R-:W3:Y:S05]  /*01a0*/  LDG.E.64 R14, desc[UR4][R2.64+0x20] ;  /* 0x00002004020e7981 */ /* 0x000eea000c1e1b00 */
[----:B------:R4:W-:Y:S04]  /*01b0*/  STG.E.64 desc[UR4][R2.64+0x18], R12 ;  /* 0x0000180c02007986 */ /* 0x0009e8000c101b04 */
[----:B0-----:R-:W3:Y:S02]  /*01c0*/  LDG.E.64 R6, desc[UR4][R4.64+0x20] ;  /* 0x0000200404067981 */ /* 0x001ee4000c1e1b00 */
[----:B---3--:R-:W-:-:S02]  /*01d0*/  DFMA R6, R6, UR6, R14 ;  /* 0x0000000606067c2b */ /* 0x008fc4000800000e */
[----:B------:R-:W3:Y:S05]  /*01e0*/  LDG.E.64 R14, desc[UR4][R2.64+0x28] ;  /* 0x00002804020e7981 */ /* 0x000eea000c1e1b00 */
[----:B------:R0:W-:Y:S04]  /*01f0*/  STG.E.64 desc[UR4][R2.64+0x20], R6 ;  /* 0x0000200602007986 */ /* 0x0001e8000c101b04 */
[----:B-1----:R-:W3:Y:S02]  /*0200*/  LDG.E.64 R8, desc[UR4][R4.64+0x28] ;  /* 0x0000280404087981 */ /* 0x002ee4000c1e1b00 */
[----:B---3--:R-:W-:-:S02]  /*0210*/  DFMA R8, R8, UR6, R14 ;  /* 0x0000000608087c2b */ /* 0x008fc4000800000e */
[----:B------:R-:W3:Y:S05]  /*0220*/  LDG.E.64 R14, desc[UR4][R2.64+0x30] ;  /* 0x00003004020e7981 */ /* 0x000eea000c1e1b00 */
[----:B------:R1:W-:Y:S04]  /*0230*/  STG.E.64 desc[UR4][R2.64+0x28], R8 ;  /* 0x0000280802007986 */ /* 0x0003e8000c101b04 */
[----:B--2---:R-:W3:Y:S02]  /*0240*/  LDG.E.64 R10, desc[UR4][R4.64+0x30] ;  /* 0x00003004040a7981 */ /* 0x004ee4000c1e1b00 */
[----:B---3--:R-:W-:-:S02]  /*0250*/  DFMA R10, R10, UR6, R14 ;  /* 0x000000060a0a7c2b */ /* 0x008fc4000800000e */
[----:B------:R-:W2:Y:S05]  /*0260*/  LDG.E.64 R14, desc[UR4][R2.64+0x38] ;  /* 0x00003804020e7981 */ /* 0x000eaa000c1e1b00 */
[----:B------:R3:W-:Y:S04]  /*0270*/  STG.E.64 desc[UR4][R2.64+0x30], R10 ;  /* 0x0000300a02007986 */ /* 0x0007e8000c101b04 */
[----:B----4-:R-:W2:Y:S02]  /*0280*/  LDG.E.64 R12, desc[UR4][R4.64+0x38] ;  /* 0x00003804040c7981 */ /* 0x010ea4000c1e1b00 */
[----:B--2---:R-:W-:-:S02]  /*0290*/  DFMA R12, R12, UR6, R14 ;  /* 0x000000060c0c7c2b */ /* 0x004fc4000800000e */
[----:B------:R-:W2:Y:S05]  /*02a0*/  LDG.E.64 R14, desc[UR4][R2.64+0x40] ;  /* 0x00004004020e7981 */ /* 0x000eaa000c1e1b00 */
[----:B------:R4:W-:Y:S04]  /*02b0*/  STG.E.64 desc[UR4][R2.64+0x38], R12 ;  /* 0x0000380c02007986 */ /* 0x0009e8000c101b04 */
[----:B0-----:R-:W2:Y:S02]  /*02c0*/  LDG.E.64 R6, desc[UR4][R4.64+0x40] ;  /* 0x0000400404067981 */ /* 0x001ea4000c1e1b00 */
[----:B--2---:R-:W-:-:S02]  /*02d0*/  DFMA R6, R6, UR6, R14 ;  /* 0x0000000606067c2b */ /* 0x004fc4000800000e */
[----:B------:R-:W2:Y:S05]  /*02e0*/  LDG.E.64 R14, desc[UR4][R2.64+0x48] ;  /* 0x00004804020e7981 */ /* 0x000eaa000c1e1b00 */
[----:B------:R0:W-:Y:S04]  /*02f0*/  STG.E.64 desc[UR4][R2.64+0x40], R6 ;  /* 0x0000400602007986 */ /* 0x0001e8000c101b04 */
[----:B-1----:R-:W2:Y:S02]  /*0300*/  LDG.E.64 R8, desc[UR4][R4.64+0x48] ;  /* 0x0000480404087981 */ /* 0x002ea4000c1e1b00 */
[----:B--2---:R-:W-:-:S02]  /*0310*/  DFMA R8, R8, UR6, R14 ;  /* 0x0000000608087c2b */ /* 0x004fc4000800000e */
[----:B------:R-:W2:Y:S05]  /*0320*/  LDG.E.64 R14, desc[UR4][R2.64+0x50] ;  /* 0x00005004020e7981 */ /* 0x000eaa000c1e1b00 */
[----:B------:R1:W-:Y:S04]  /*0330*/  STG.E.64 desc[UR4][R2.64+0x48], R8 ;  /* 0x0000480802007986 */ /* 0x0003e8000c101b04 */
[----:B---3--:R-:W2:Y:S02]  /*0340*/  LDG.E.64 R10, desc[UR4][R4.64+0x50] ;  /* 0x00005004040a7981 */ /* 0x008ea4000c1e1b00 */
[----:B--2---:R-:W-:-:S02]  /*0350*/  DFMA R10, R10, UR6, R14 ;  /* 0x000000060a0a7c2b */ /* 0x004fc4000800000e */
        /* <DEDUP_REMOVED lines=73> */
[----:B------:R-:W-:Y:S04]  /*07f0*/  STG.E.64 desc[UR4][R2.64+0xe0], R6 ;  /* 0x0000e00602007986 */ /* 0x000fe8000c101b04 */
[----:B-1----:R-:W2:Y:S02]  /*0800*/  LDG.E.64 R8, desc[UR4][R4.64+0xe8] ;  /* 0x0000e80404087981 */ /* 0x002ea4000c1e1b00 */
[----:B--2---:R-:W-:-:S02]  /*0810*/  DFMA R8, R8, UR6, R14 ;  /* 0x0000000608087c2b */ /* 0x004fc4000800000e */
[----:B------:R-:W2:Y:S05]  /*0820*/  LDG.E.64 R14, desc[UR4][R2.64+0xf0] ;  /* 0x0000f004020e7981 */ /* 0x000eaa000c1e1b00 */
[----:B------:R-:W-:Y:S04]  /*0830*/  STG.E.64 desc[UR4][R2.64+0xe8], R8 ;  /* 0x0000e80802007986 */ /* 0x000fe8000c101b04 */
[----:B---3--:R-:W2:Y:S02]  /*0840*/  LDG.E.64 R10, desc[UR4][R4.64+0xf0] ;  /* 0x0000f004040a7981 */ /* 0x008ea4000c1e1b00 */
[----:B--2---:R-:W-:-:S02]  /*0850*/  DFMA R10, R10, UR6, R14 ;  /* 0x000000060a0a7c2b */ /* 0x004fc4000800000e */
[----:B------:R-:W2:Y:S05]  /*0860*/  LDG.E.64 R14, desc[UR4][R2.64+0xf8] ;  /* 0x0000f804020e7981 */ /* 0x000eaa000c1e1b00 */
[----:B------:R-:W-:Y:S04]  /*0870*/  STG.E.64 desc[UR4][R2.64+0xf0], R10 ;  /* 0x0000f00a02007986 */ /* 0x000fe8000c101b04 */
[----:B----4-:R-:W2:Y:S02]  /*0880*/  LDG.E.64 R12, desc[UR4][R4.64+0xf8] ;  /* 0x0000f804040c7981 */ /* 0x010ea4000c1e1b00 */
[----:B--2---:R-:W-:-:S07]  /*0890*/  DFMA R12, R12, UR6, R14 ;  /* 0x000000060c0c7c2b */ /* 0x004fce000800000e */
[----:B------:R-:W-:Y:S01]  /*08a0*/  STG.E.64 desc[UR4][R2.64+0xf8], R12 ;  /* 0x0000f80c02007986 */ /* 0x000fe2000c101b04 */
[----:B------:R-:W-:Y:S05]  /*08b0*/  EXIT ;  /* 0x000000000000794d */ /* 0x000fea0003800000 */
.L_x_2:
        /* <DEDUP_REMOVED lines=12> */
.L_x_82:


//--------------------- .text._Z6ASSIGNPdS_       --------------------------
	.section	.text._Z6ASSIGNPdS_,"ax",@progbits
	.align	128
        .global         _Z6ASSIGNPdS_
        .type           _Z6ASSIGNPdS_,@function
        .size           _Z6ASSIGNPdS_,(.L_x_83 - _Z6ASSIGNPdS_)
        .other          _Z6ASSIGNPdS_,@"STO_CUDA_ENTRY STV_DEFAULT"
_Z6ASSIGNPdS_:
.text._Z6ASSIGNPdS_:
[----:B------:R-:W-:Y:S01]  /*0000*/  LDC R1, c[0x0][0x37c] ;  /* 0x0000df00ff017b82 */ /* 0x000fe20000000800 */
[----:B------:R-:W0:Y:S07]  /*0010*/  S2R R0, SR_TID.X ;  /* 0x0000000000007919 */ /* 0x000e2e0000002100 */
[----:B------:R-:W1:Y:S01]  /*0020*/  LDC.64 R4, c[0x0][0x388] ;  /* 0x0000e200ff047b82 */ /* 0x000e620000000a00 */
[----:B------:R-:W2:Y:S01]  /*0030*/  LDCU.64 UR4, c[0x0][0x358] ;  /* 0x00006b00ff0477ac */ /* 0x000ea20008000a00 */
[----:B------:R-:W0:Y:S02]  /*0040*/  S2R R3, SR_CTAID.X ;  /* 0x0000000000037919 */ /* 0x000e240000002500 */
[----:B0-----:R-:W-:-:S04]  /*0050*/  LEA R0, R3, R0, 0x5 ;  /* 0x0000000003007211 */ /* 0x001fc800078e28ff */
[----:B------:R-:W0:Y:S01]  /*0060*/  LDC.64 R2, c[0x0][0x380] ;  /* 0x0000e000ff027b82 */ /* 0x000e220000000a00 */
[----:B------:R-:W-:-:S05]  /*0070*/  LEA R9, R0, 0x420, 0x5 ;  /* 0x0000042000097811 */ /* 0x000fca00078e28ff */
[----:B-1----:R-:W-:-:S05]  /*0080*/  IMAD.WIDE R4, R9, 0x8, R4 ;  /* 0x0000000809047825 */ /* 0x002fca00078e0204 */
[----:B--2---:R-:W2:Y:S01]  /*0090*/  LDG.E.64 R6, desc[UR4][R4.64+0x8] ;  /* 0x0000080404067981 */ /* 0x004ea2000c1e1b00 */
[----:B0-----:R-:W-:-:S05]  /*00a0*/  IMAD.WIDE R2, R9, 0x8, R2 ;  /* 0x0000000809027825 */ /* 0x001fca00078e0202 */
[----:B--2---:R0:W-:Y:S04]  /*00b0*/  STG.E.64 desc[UR4][R2.64+0x8], R6 ;  /* 0x0000080602007986 */ /* 0x0041e8000c101b04 */
[----:B------:R-:W2:Y:S04]  /*00c0*/  LDG.E.64 R8, desc[UR4][R4.64+0x10] ;  /* 0x0000100404087981 */ /* 0x000ea8000c1e1b00 */
[----:B--2---:R1:W-:Y:S04]  /*00d0*/  STG.E.64 desc[UR4][R2.64+0x10], R8 ;  /* 0x0000100802007986 */ /* 0x0043e8000c101b04 */
[----:B------:R-:W2:Y:S04]  /*00e0*/  LDG.E.64 R10, desc[UR4][R4.64+0x18] ;  /* 0x00001804040a7981 */ /* 0x000ea8000c1e1b00 */
[----:B--2---:R2:W-:Y:S04]  /*00f0*/  STG.E.64 desc[UR4][R2.64+0x18], R10 ;  /* 0x0000180a02007986 */ /* 0x0045e8000c101b04 */
[----:B------:R-:W3:Y:S04]  /*0100*/  LDG.E.64 R12, desc[UR4][R4.64+0x20] ;  /* 0x00002004040c7981 */ /* 0x000ee8000c1e1b00 */
[----:B---3--:R3:W-:Y:S04]  /*0110*/  STG.E.64 desc[UR4][R2.64+0x20], R12 ;  /* 0x0000200c02007986 */ /* 0x0087e8000c101b04 */
[----:B------:R-:W4:Y:S04]  /*0120*/  LDG.E.64 R14, desc[UR4][R4.64+0x28] ;  /* 0x00002804040e7981 */ /* 0x000f28000c1e1b00 */
[----:B----4-:R4:W-:Y:S04]  /*0130*/  STG.E.64 desc[UR4][R2.64+0x28], R14 ;  /* 0x0000280e02007986 */ /* 0x0109e8000c101b04 */
[----:B------:R-:W5:Y:S04]  /*0140*/  LDG.E.64 R16, desc[UR4][R4.64+0x30] ;  /* 0x0000300404107981 */ /* 0x000f68000c1e1b00 */
[----:B-----5:R5:W-:Y:S04]  /*0150*/  STG.E.64 desc[UR4][R2.64+0x30], R16 ;  /* 0x0000301002007986 */ /* 0x020be8000c101b04 */
[----:B0-----:R-:W2:Y:S04]  /*0160*/  LDG.E.64 R6, desc[UR4][R4.64+0x38] ;  /* 0x0000380404067981 */ /* 0x001ea8000c1e1b00 */
[----:B--2---:R0:W-:Y:S04]  /*0170*/  STG.E.64 desc[UR4][R2.64+0x38], R6 ;  /* 0x0000380602007986 */ /* 0x0041e8000c101b04 */
[----:B-1----:R-:W2:Y:S04]  /*0180*/  LDG.E.64 R8, desc[UR4][R4.64+0x40] ;  /* 0x0000400404087981 */ /* 0x002ea8000c1e1b00 */
[----:B--2---:R1:W-:Y:S04]  /*0190*/  STG.E.64 desc[UR4][R2.64+0x40], R8 ;  /* 0x0000400802007986 */ /* 0x0043e8000c101b04 */
[----:B------:R-:W2:Y:S04]  /*01a0*/  LDG.E.64 R10, desc[UR4][R4.64+0x48] ;  /* 0x00004804040a7981 */ /* 0x000ea8000c1e1b00 */
[----:B--2---:R2:W-:Y:S04]  /*01b0*/  STG.E.64 desc[UR4][R2.64+0x48], R10 ;  /* 0x0000480a02007986 */ /* 0x0045e8000c101b04 */
[----:B---3--:R-:W3:Y:S04]  /*01c0*/  LDG.E.64 R12, desc[UR4][R4.64+0x50] ;  /* 0x00005004040c7981 */ /* 0x008ee8000c1e1b00 */
[----:B---3--:R3:W-:Y:S04]  /*01d0*/  STG.E.64 desc[UR4][R2.64+0x50], R12 ;  /* 0x0000500c02007986 */ /* 0x0087e8000c101b04 */
[----:B----4-:R-:W4:Y:S04]  /*01e0*/  LDG.E.64 R14, desc[UR4][R4.64+0x58] ;  /* 0x00005804040e7981 */ /* 0x010f28000c1e1b00 */
[----:B----4-:R4:W-:Y:S04]  /*01f0*/  STG.E.64 desc[UR4][R2.64+0x58], R14 ;  /* 0x0000580e02007986 */ /* 0x0109e8000c101b04 */
[----:B-----5:R-:W5:Y:S04]  /*0200*/  LDG.E.64 R16, desc[UR4][R4.64+0x60] ;  /* 0x0000600404107981 */ /* 0x020f68000c1e1b00 */
        /* <DEDUP_REMOVED lines=26> */
[----:B--2---:R-:W-:Y:S04]  /*03b0*/  STG.E.64 desc[UR4][R2.64+0xc8], R6 ;  /* 0x0000c80602007986 */ /* 0x004fe8000c101b04 */
[----:B-1----:R-:W2:Y:S04]  /*03c0*/  LDG.E.64 R8, desc[UR4][R4.64+0xd0] ;  /* 0x0000d00404087981 */ /* 0x002ea8000c1e1b00 */
[----:B--2---:R-:W-:Y:S04]  /*03d0*/  STG.E.64 desc[UR4][R2.64+0xd0], R8 ;  /* 0x0000d00802007986 */ /* 0x004fe8000c101b04 */
[----:B------:R-:W2:Y:S04]  /*03e0*/  LDG.E.64 R10, desc[UR4][R4.64+0xd8] ;  /* 0x0000d804040a7981 */ /* 0x000ea8000c1e1b00 */
[----:B--2---:R-:W-:Y:S04]  /*03f0*/  STG.E.64 desc[UR4][R2.64+0xd8], R10 ;  /* 0x0000d80a02007986 */ /* 0x004fe8000c101b04 */
[----:B---3--:R-:W2:Y:S04]  /*0400*/  LDG.E.64 R12, desc[UR4][R4.64+0xe0] ;  /* 0x0000e004040c7981 */ /* 0x008ea8000c1e1b00 */
[----:B--2---:R-:W-:Y:S04]  /*0410*/  STG.E.64 desc[UR4][R2.64+0xe0], R12 ;  /* 0x0000e00c02007986 */ /* 0x004fe8000c101b04 */
[----:B----4-:R-:W2:Y:S04]  /*0420*/  LDG.E.64 R14, desc[UR4][R4.64+0xe8] ;  /* 0x0000e804040e7981 */ /* 0x010ea8000c1e1b00 */
[----:B--2---:R-:W-:Y:S04]  /*0430*/  STG.E.64 desc[UR4][R2.64+0xe8], R14 ;  /* 0x0000e80e02007986 */ /* 0x004fe8000c101b04 */
[----:B-----5:R-:W2:Y:S04]  /*0440*/  LDG.E.64 R16, desc[UR4][R4.64+0xf0] ;  /* 0x0000f00404107981 */ /* 0x020ea8000c1e1b00 */
[----:B--2---:R-:W-:Y:S01]  /*0450*/  STG.E.64 desc[UR4][R2.64+0xf0], R16 ;  /* 0x0000f01002007986 */ /* 0x004fe2000c101b04 */
[----:B------:R-:W-:Y:S05]  /*0460*/  EXIT ;  /* 0x000000000000794d */ /* 0x000fea0003800000 */
.L_x_3:
        /* <DEDUP_REMOVED lines=9> */
.L_x_83:


//--------------------- .text._Z3DDZPdS_d         --------------------------
	.section	.text._Z3DDZPdS_d,"ax",@progbits
	.align	128
        .global         _Z3DDZPdS_d
        .type           _Z3DDZPdS_d,@function
        .size           _Z3DDZPdS_d,(.L_x_74 - _Z3DDZPdS_d)
        .other          _Z3DDZPdS_d,@"STO_CUDA_ENTRY STV_DEFAULT"
_Z3DDZPdS_d:
.text._Z3DDZPdS_d:
[----:B------:R-:W-:Y:S01]  /*0000*/  LDC R1, c[0x0][0x37c] ;  /* 0x0000df00ff017b82 */ /* 0x000fe20000000800 */
[----:B------:R-:W0:Y:S07]  /*0010*/  S2R R0, SR_TID.X ;  /* 0x0000000000007919 */ /* 0x000e2e0000002100 */
[----:B------:R-:W1:Y:S01]  /*0020*/  LDC.64 R4, c[0x0][0x388] ;  /* 0x0000e200ff047b82 */ /* 0x000e620000000a00 */
[----:B------:R-:W2:Y:S01]  /*0030*/  LDCU.128 UR8, c[0x0][0x380] ;  /* 0x00007000ff0877ac */ /* 0x000ea20008000c00 */
[----:B------:R-:W-:Y:S01]  /*0040*/  IMAD.MOV.U32 R2, RZ, RZ, 0x10 ;  /* 0x00000010ff027424 */ /* 0x000fe200078e00ff */
[----:B------:R-:W0:Y:S01]  /*0050*/  S2R R3, SR_CTAID.X ;  /* 0x0000000000037919 */ /* 0x000e220000002500 */
[----:B------:R-:W3:Y:S04]  /*0060*/  LDCU.64 UR4, c[0x0][0x358] ;  /* 0x00006b00ff0477ac */ /* 0x000ee80008000a00 */
[----:B------:R-:W4:Y:S02]  /*0070*/  LDC.64 R16, c[0x0][0x390] ;  /* 0x0000e400ff107b82 */ /* 0x000f240000000a00 */
[----:B----4-:R-:W-:Y:S01]  /*0080*/  DMUL R16, R16, R16 ;  /* 0x0000001010107228 */ /* 0x010fe20000000000 */
[----:B0-----:R-:W-:-:S02]  /*0090*/  IMAD R0, R3, 0x20, R0 ;  /* 0x0000002003007824 */ /* 0x001fc400078e0200 */
[----:B------:R-:W-:Y:S02]  /*00a0*/  IMAD.MOV.U32 R3, RZ, RZ, 0x0 ;  /* 0x00000000ff037424 */ /* 0x000fe400078e00ff */
[----:B------:R-:W-:-:S04]  /*00b0*/  VIADD R7, R0, 0x420 ;  /* 0x0000042000077836 */ /* 0x000fc80000000000 */
[----:B------:R-:W-:-:S04]  /*00c0*/  IMAD.WIDE R2, R7, 0x8, R2 ;  /* 0x0000000807027825 */ /* 0x000fc800078e0202 */
[----:B-1----:R-:W-:Y:S01]  /*00d0*/  IMAD.WIDE R4, R7, 0x8, R4 ;  /* 0x0000000807047825 */ /* 0x002fe200078e0204 */
[C---:B--2---:R-:W-:Y:S02]  /*00e0*/  IADD3 R12, P1, PT, R2.reuse, UR10, RZ ;  /* 0x0000000a020c7c10 */ /* 0x044fe4000ff3e0ff */
[----:B------:R-:W-:Y:S01]  /*00f0*/  IADD3 R0, P2, PT, R2, UR8, RZ ;  /* 0x0000000802007c10 */ /* 0x000fe2000ff5e0ff */
[----:B------:R-:W-:Y:S01]  /*0100*/  IMAD.MOV.U32 R2, RZ, RZ, RZ ;  /* 0x000000ffff027224 */ /* 0x000fe200078e00ff */
[----:B------:R-:W-:Y:S02]  /*0110*/  IADD3 R14, P0, PT, R4, 0x4000, RZ ;  /* 0x00004000040e7810 */ /* 0x000fe40007f1e0ff */
[C---:B------:R-:W-:Y:S02]  /*0120*/  IADD3.X R13, PT, PT, R3.reuse, UR11, RZ, P1, !PT ;  /* 0x0000000b030d7c10 */ /* 0x040fe40008ffe4ff */
[----:B------:R-:W-:Y:S01]  /*0130*/  IADD3.X R3, PT, PT, R3, UR9, RZ, P2, !PT ;  /* 0x0000000903037c10 */ /* 0x000fe200097fe4ff */
[----:B---3--:R-:W-:-:S08]  /*0140*/  IMAD.X R15, RZ, RZ, R5, P0 ;  /* 0x000000ffff0f7224 */ /* 0x008fd000000e0605 */
.L_x_12:
[----:B0-----:R-:W2:Y:S04]  /*0150*/  LDG.E.64 R4, desc[UR4][R14.64+-0x2000] ;  /* 0xffe000040e047981 */ /* 0x001ea8000c1e1b00 */
[----:B------:R-:W2:Y:S04]  /*0160*/  LDG.E.64 R6, desc[UR4][R14.64+-0x6000] ;  /* 0xffa000040e067981 */ /* 0x000ea8000c1e1b00 */
[----:B------:R-:W3:Y:S01]  /*0170*/  LDG.E.64 R8, desc[UR4][R12.64+-0x10] ;  /* 0xfffff0040c087981 */ /* 0x000ee2000c1e1b00 */
[----:B------:R-:W0:Y:S01]  /*0180*/  MUFU.RCP64H R11, R17 ;  /* 0x00000011000b7308 */ /* 0x000e220000001800 */
[----:B------:R-:W-:Y:S01]  /*0190*/  IMAD.MOV.U32 R10, RZ, RZ, 0x1 ;  /* 0x00000001ff0a7424 */ /* 0x000fe200078e00ff */
[----:B------:R-:W-:Y:S05]  /*01a0*/  BSSY.RECONVERGENT B0, `(.L_x_4) ;  /* 0x000001a000007945 */ /* 0x000fea0003800200 */
[----:B0-----:R-:W-:-:S08]  /*01b0*/  DFMA R18, -R16, R10, 1 ;  /* 0x3ff000001012742b */ /* 0x001fd0000000010a */
[----:B------:R-:W-:-:S08]  /*01c0*/  DFMA R18, R18, R18, R18 ;  /* 0x000000121212722b */ /* 0x000fd00000000012 */
[----:B------:R-:W-:Y:S02]  /*01d0*/  DFMA R18, R10, R18, R10 ;  /* 0x000000120a12722b */ /* 0x000fe4000000000a */
[----:B--2---:R-:W-:-:S06]  /*01e0*/  DADD R6, R4, R6 ;  /* 0x0000000004067229 */ /* 0x004fcc0000000006 */
[----:B------:R-:W-:Y:S02]  /*01f0*/  DFMA R4, -R16, R18, 1 ;  /* 0x3ff000001004742b */ /* 0x000fe40000000112 */
[----:B---3--:R-:W-:-:S06]  /*0200*/  DADD R8, R8, R8 ;  /* 0x0000000008087229 */ /* 0x008fcc0000000008 */
[----:B------:R-:W-:Y:S02]  /*0210*/  DFMA R4, R18, R4, R18 ;  /* 0x000000041204722b */ /* 0x000fe40000000012 */
[----:B------:R-:W-:-:S08]  /*0220*/  DADD R6, R6, -R8 ;  /* 0x0000000006067229 */ /* 0x000fd00000000808 */
[----:B------:R-:W-:Y:S02]  /*0230*/  DMUL R8, R6, R4 ;  /* 0x0000000406087228 */ /* 0x000fe40000000000 */
[----:B------:R-:W-:-:S06]  /*0240*/  FSETP.GEU.AND P1, PT, |R7|, 6.5827683646048100446e-37, PT ;  /* 0x036000000700780b */ /* 0x000fcc0003f2e200 */
[----:B------:R-:W-:-:S08]  /*0250*/  DFMA R10, -R16, R8, R6 ;  /* 0x00000008100a722b */ /* 0x000fd00000000106 */
[----:B------:R-:W-:Y:S01]  /*0260*/  DFMA R4, R4, R10, R8 ;  /* 0x0000000a0404722b */ /* 0x000fe20000000008 */
[----:B------:R-:W-:Y:S02]  /*0270*/  IMAD.MOV.U32 R10, RZ, RZ, R0 ;  /* 0x000000ffff0a7224 */ /* 0x000fe400078e0000 */
[----:B------:R-:W-:-:S07]  /*0280*/  IMAD.MOV.U32 R11, RZ, RZ, R3 ;  /* 0x000000ffff0b7224 */ /* 0x000fce00078e0003 */
[----:B------:R-:W-:-:S05]  /*0290*/  FFMA R8, RZ, R17, R5 ;  /* 0x00000011ff087223 */ /* 0x000fca0000000005 */
[----:B------:R-:W-:-:S13]  /*02a0*/  FSETP.GT.AND P0, PT, |R8|, 1.469367938527859385e-39, PT ;  /* 0x001000000800780b */ /* 0x000fda0003f04200 */
[----:B------:R-:W-:Y:S05]  /*02b0*/  @P0 BRA P1, `(.L_x_5) ;  /* 0x0000000000200947 */ /* 0x000fea0000800000 */
[----:B------:R-:W-:Y:S01]  /*02c0*/  IMAD.MOV.U32 R18, RZ, RZ, R6 ;  /* 0x000000ffff127224 */ /* 0x000fe200078e0006 */
[----:B------:R-:W-:Y:S01]  /*02d0*/  MOV R0, 0x320 ;  /* 0x0000032000007802 */ /* 0x000fe20000000f00 */
[----:B------:R-:W-:Y:S01]  /*02e0*/  IMAD.MOV.U32 R19, RZ, RZ, R7 ;  /* 0x000000ffff137224 */ /* 0x000fe200078e0007 */
[----:B------:R-:W-:Y:S01]  /*02f0*/  MOV R7, R17 ;  /* 0x0000001100077202 */ /* 0x000fe20000000f00 */
[----:B------:R-:W-:-:S07]  /*0300*/  IMAD.MOV.U32 R6, RZ, RZ, R16 ;  /* 0x000000ffff067224 */ /* 0x000fce00078e0010 */
[----:B------:R-:W-:Y:S05]  /*0310*/  CALL.REL.NOINC `($__internal_0_$__cuda_sm20_div_rn_f64_full) ;  /* 0x00000004009c7944 */ /* 0x000fea0003c00000 */
[----:B------:R-:W-:Y:S02]  /*0320*/  IMAD.MOV.U32 R4, RZ, RZ, R20 ;  /* 0x000000ffff047224 */ /* 0x000fe400078e0014 */
[----:B------:R-:W-:-:S07]  /*0330*/  IMAD.MOV.U32 R5, RZ, RZ, R21 ;  /* 0x000000ffff057224 */ /* 0x000fce00078e0015 */
.L_x_5:
[----:B------:R-:W-:Y:S05]  /*0340*/  BSYNC.RECONVERGENT B0 ;  /* 0x0000000000007941 */ /* 0x000fea0003800200 */
.L_x_4:
[----:B------:R0:W-:Y:S04]  /*0350*/  STG.E.64 desc[UR4][R10.64+-0x10], R4 ;  /* 0xfffff0040a007986 */ /* 0x0001e8000c101b04 */
[----:B------:R-:W2:Y:S04]  /*0360*/  LDG.E.64 R6, desc[UR4][R14.64] ;  /* 0x000000040e067981 */ /* 0x000ea8000c1e1b00 */
[----:B------:R-:W2:Y:S04]  /*0370*/  LDG.E.64 R8, desc[UR4][R14.64+-0x4000] ;  /* 0xffc000040e087981 */ /* 0x000ea8000c1e1b00 */
[----:B------:R-:W3:Y:S01]  /*0380*/  LDG.E.64 R18, desc[UR4][R12.64+-0x8] ;  /* 0xfffff8040c127981 */ /* 0x000ee2000c1e1b00 */
[----:B------:R-:W1:Y:S01]  /*0390*/  MUFU.RCP64H R21, R17 ;  /* 0x0000001100157308 */ /* 0x000e620000001800 */
[----:B------:R-:W-:Y:S01]  /*03a0*/  IMAD.MOV.U32 R20, RZ, RZ, 0x1 ;  /* 0x00000001ff147424 */ /* 0x000fe200078e00ff */
[----:B------:R-:W-:Y:S05]  /*03b0*/  BSSY.RECONVERGENT B0, `(.L_x_6) ;  /* 0x0000016000007945 */ /* 0x000fea0003800200 */
[----:B-1----:R-:W-:-:S08]  /*03c0*/  DFMA R22, -R16, R20, 1 ;  /* 0x3ff000001016742b */ /* 0x002fd00000000114 */
[----:B------:R-:W-:-:S08]  /*03d0*/  DFMA R22, R22, R22, R22 ;  /* 0x000000161616722b */ /* 0x000fd00000000016 */
[----:B------:R-:W-:-:S08]  /*03e0*/  DFMA R22, R20, R22, R20 ;  /* 0x000000161416722b */ /* 0x000fd00000000014 */
[----:B0-----:R-:W-:-:S08]  /*03f0*/  DFMA R4, -R16, R22, 1 ;  /* 0x3ff000001004742b */ /* 0x001fd00000000116 */
[----:B------:R-:W-:Y:S02]  /*0400*/  DFMA R22, R22, R4, R22 ;  /* 0x000000041616722b */ /* 0x000fe40000000016 */
[----:B--2---:R-:W-:Y:S02]  /*0410*/  DADD R6, R6, R8 ;  /* 0x0000000006067229 */ /* 0x004fe40000000008 */
[----:B---3--:R-:W-:-:S08]  /*0420*/  DADD R18, R18, R18 ;  /* 0x0000000012127229 */ /* 0x008fd00000000012 */
[----:B------:R-:W-:-:S08]  /*0430*/  DADD R18, R6, -R18 ;  /* 0x0000000006127229 */ /* 0x000fd00000000812 */
[----:B------:R-:W-:Y:S02]  /*0440*/  DMUL R4, R22, R18 ;  /* 0x0000001216047228 */ /* 0x000fe40000000000 */
[----:B------:R-:W-:-:S06]  /*0450*/  FSETP.GEU.AND P1, PT, |R19|, 6.5827683646048100446e-37, PT ;  /* 0x036000001300780b */ /* 0x000fcc0003f2e200 */
[----:B------:R-:W-:-:S08]  /*0460*/  DFMA R6, -R16, R4, R18 ;  /* 0x000000041006722b */ /* 0x000fd00000000112 */
[----:B------:R-:W-:-:S10]  /*0470*/  DFMA R4, R22, R6, R4 ;  /* 0x000000061604722b */ /* 0x000fd40000000004 */
[----:B------:R-:W-:-:S05]  /*0480*/  FFMA R0, RZ, R17, R5 ;  /* 0x00000011ff007223 */ /* 0x000fca0000000005 */
[----:B------:R-:W-:-:S13]  /*0490*/  FSETP.GT.AND P0, PT, |R0|, 1.469367938527859385e-39, PT ;  /* 0x001000000000780b */ /* 0x000fda0003f04200 */
[----:B------:R-:W-:Y:S05]  /*04a0*/  @P0 BRA P1, `(.L_x_7) ;  /* 0x0000000000180947 */ /* 0x000fea0000800000 */
[----:B------:R-:W-:Y:S01]  /*04b0*/  IMAD.MOV.U32 R6, RZ, RZ, R16 ;  /* 0x000000ffff067224 */ /* 0x000fe200078e0010 */
[----:B------:R-:W-:Y:S01]  /*04c0*/  MOV R0, 0x4f0 ;  /* 0x000004f000007802 */ /* 0x000fe20000000f00 */
[----:B------:R-:W-:-:S07]  /*04d0*/  IMAD.MOV.U32 R7, RZ, RZ, R17 ;  /* 0x000000ffff077224 */ /* 0x000fce00078e0011 */
[----:B------:R-:W-:Y:S05]  /*04e0*/  CALL.REL.NOINC `($__internal_0_$__cuda_sm20_div_rn_f64_full) ;  /* 0x0000000400287944 */ /* 0x000fea0003c00000 */
[----:B------:R-:W-:Y:S02]  /*04f0*/  IMAD.MOV.U32 R4, RZ, RZ, R20 ;  /* 0x000000ffff047224 */ /* 0x000fe400078e0014 */
[----:B------:R-:W-:-:S07]  /*0500*/  IMAD.MOV.U32 R5, RZ, RZ, R21 ;  /* 0x000000ffff057224 */ /* 0x000fce00078e0015 */
.L_x_7:
[----:B------:R-:W-:Y:S05]  /*0510*/  BSYNC.RECONVERGENT B0 ;  /* 0x0000000000007941 */ /* 0x000fea0003800200 */
.L_x_6:
        /* <DEDUP_REMOVED lines=23> */
[----:B------:R-:W-:Y:S02]  /*0690*/  MOV R7, R17 ;  /* 0x0000001100077202 */ /* 0x000fe40000000f00 */
[----:B------:R-:W-:-:S07]  /*06a0*/  MOV R0, 0x6c0 ;  /* 0x000006c000007802 */ /* 0x000fce0000000f00 */
[----:B------:R-:W-:Y:S05]  /*06b0*/  CALL.REL.NOINC `($__internal_0_$__cuda_sm20_div_rn_f64_full) ;  /* 0x0000000000b47944 */ /* 0x000fea0003c00000 */
[----:B------:R-:W-:Y:S02]  /*06c0*/  IMAD.MOV.U32 R4, RZ, RZ, R20 ;  /* 0x000000ffff047224 */ /* 0x000fe400078e0014 */
[----:B------:R-:W-:-:S07]  /*06d0*/  IMAD.MOV.U32 R5, RZ, RZ, R21 ;  /* 0x000000ffff057224 */ /* 0x000fce00078e0015 */
.L_x_9:
[----:B------:R-:W-:Y:S05]  /*06e0*/  BSYNC.RECONVERGENT B0 ;  /* 0x0000000000007941 */ /* 0x000fea0003800200 */
.L_x_8:
[----:B------:R-:W-:Y:S01]  /*06f0*/  ISETP.NE.AND P0, PT, R2, 0x1c, PT ;  /* 0x0000001c0200780c */ /* 0x000fe20003f05270 */
[----:B------:R0:W-:-:S12]  /*0700*/  STG.E.64 desc[UR4][R10.64], R4 ;  /* 0x000000040a007986 */ /* 0x0001d8000c101b04 */
[----:B------:R-:W-:Y:S05]  /*0710*/  @!P0 EXIT ;  /* 0x000000000000894d */ /* 0x000fea0003800000 */
        /* <DEDUP_REMOVED lines=23> */
[----:B------:R-:W-:Y:S02]  /*0890*/  IMAD.MOV.U32 R19, RZ, RZ, R9 ;  /* 0x000000ffff137224 */ /* 0x000fe400078e0009 */
[----:B------:R-:W-:Y:S02]  /*08a0*/  IMAD.MOV.U32 R6, RZ, RZ, R16 ;  /* 0x000000ffff067224 */ /* 0x000fe400078e0010 */
[----:B------:R-:W-:-:S07]  /*08b0*/  IMAD.MOV.U32 R7, RZ, RZ, R17 ;  /* 0x000000ffff077224 */ /* 0x000fce00078e0011 */
[----:B------:R-:W-:Y:S05]  /*08c0*/  CALL.REL.NOINC `($__internal_0_$__cuda_sm20_div_rn_f64_full) ;  /* 0x0000000000307944 */ /* 0x000fea0003c00000 */
[----:B------:R-:W-:Y:S02]  /*08d0*/  IMAD.MOV.U32 R4, RZ, RZ, R20 ;  /* 0x000000ffff047224 */ /* 0x000fe400078e0014 */
[----:B------:R-:W-:-:S07]  /*08e0*/  IMAD.MOV.U32 R5, RZ, RZ, R21 ;  /* 0x000000ffff057224 */ /* 0x000fce00078e0015 */
.L_x_11:
[----:B------:R-:W-:Y:S05]  /*08f0*/  BSYNC.RECONVERGENT B0 ;  /* 0x0000000000007941 */ /* 0x000fea0003800200 */
.L_x_10:
[----:B------:R0:W-:Y:S01]  /*0900*/  STG.E.64 desc[UR4][R10.64+0x8], R4 ;  /* 0x000008040a007986 */ /* 0x0001e2000c101b04 */
[----:B------:R-:W-:Y:S01]  /*0910*/  IADD3 R12, P1, PT, R12, 0x20, RZ ;  /* 0x000000200c0c7810 */ /* 0x000fe20007f3e0ff */
[----:B------:R-:W-:Y:S01]  /*0920*/  VIADD R2, R2, 0x4 ;  /* 0x0000000402027836 */ /* 0x000fe20000000000 */
[----:B------:R-:W-:Y:S02]  /*0930*/  IADD3 R0, P2, PT, R10, 0x20, RZ ;  /* 0x000000200a007810 */ /* 0x000fe40007f5e0ff */
[----:B------:R-:W-:Y:S01]  /*0940*/  IADD3 R14, P0, PT, R14, 0x8000, RZ ;  /* 0x000080000e0e7810 */ /* 0x000fe20007f1e0ff */
[----:B------:R-:W-:Y:S02]  /*0950*/  IMAD.X R13, RZ, RZ, R13, P1 ;  /* 0x000000ffff0d7224 */ /* 0x000fe400008e060d */
[----:B------:R-:W-:Y:S01]  /*0960*/  IMAD.X R3, RZ, RZ, R11, P2 ;  /* 0x000000ffff037224 */ /* 0x000fe200010e060b */
[----:B------:R-:W-:Y:S01]  /*0970*/  IADD3.X R15, PT, PT, RZ, R15, RZ, P0, !PT ;  /* 0x0000000fff0f7210 */ /* 0x000fe200007fe4ff */
[----:B------:R-:W-:Y:S08]  /*0980*/  BRA `(.L_x_12) ;  /* 0xfffffff400f07947 */ /* 0x000ff0000383ffff */
        .weak           $__internal_0_$__cuda_sm20_div_rn_f64_full
        .type           $__internal_0_$__cuda_sm20_div_rn_f64_full,@function
        .size           $__internal_0_$__cuda_sm20_div_rn_f64_full,(.L_x_74 - $__internal_0_$__cuda_sm20_div_rn_f64_full)
$__internal_0_$__cuda_sm20_div_rn_f64_full:
[C---:B------:R-:W-:Y:S01]  /*0990*/  FSETP.GEU.AND P0, PT, |R7|.reuse, 1.469367938527859385e-39, PT ;  /* 0x001000000700780b */ /* 0x040fe20003f0e200 */
[----:B------:R-:W-:Y:S01]  /*09a0*/  IMAD.MOV.U32 R5, RZ, RZ, R19 ;  /* 0x000000ffff057224 */ /* 0x000fe200078e0013 */
[C---:B------:R-:W-:Y:S01]  /*09b0*/  LOP3.LUT R8, R7.reuse, 0x800fffff, RZ, 0xc0, !PT ;  /* 0x800fffff07087812 */ /* 0x040fe200078ec0ff */
[----:B------:R-:W-:Y:S01]  /*09c0*/  IMAD.MOV.U32 R22, RZ, RZ, 0x1 ;  /* 0x00000001ff167424 */ /* 0x000fe200078e00ff */
[----:B------:R-:W-:Y:S01]  /*09d0*/  LOP3.LUT R28, R7, 0x7ff00000, RZ, 0xc0, !PT ;  /* 0x7ff00000071c7812 */ /* 0x000fe200078ec0ff */
[----:B------:R-:W-:Y:S01]  /*09e0*/  IMAD.MOV.U32 R4, RZ, RZ, R18 ;  /* 0x000000ffff047224 */ /* 0x000fe200078e0012 */
[----:B------:R-:W-:Y:S01]  /*09f0*/  LOP3.LUT R9, R8, 0x3ff00000, RZ, 0xfc, !PT ;  /* 0x3ff0000008097812 */ /* 0x000fe200078efcff */
[----:B------:R-:W-:Y:S01]  /*0a00*/  IMAD.MOV.U32 R8, RZ, RZ, R6 ;  /* 0x000000ffff087224 */ /* 0x000fe200078e0006 */
[C---:B------:R-:W-:Y:S01]  /*0a10*/  FSETP.GEU.AND P2, PT, |R5|.reuse, 1.469367938527859385e-39, PT ;  /* 0x001000000500780b */ /* 0x040fe20003f4e200 */
[----:B------:R-:W-:Y:S01]  /*0a20*/  IMAD.MOV.U32 R26, RZ, RZ, 0x1ca00000 ;  /* 0x1ca00000ff1a7424 */ /* 0x000fe200078e00ff */
[----:B------:R-:W-:Y:S01]  /*0a30*/  LOP3.LUT R3, R5, 0x7ff00000, RZ, 0xc0, !PT ;  /* 0x7ff0000005037812 */ /* 0x000fe200078ec0ff */
[----:B------:R-:W-:Y:S02]  /*0a40*/  BSSY.RECONVERGENT B1, `(.L_x_13) ;  /* 0x000004e000017945 */ /* 0x000fe40003800200 */
[----:B------:R-:W-:Y:S01]  /*0a50*/  @!P0 DMUL R8, R6, 8.98846567431157953865e+307 ;  /* 0x7fe0000006088828 */ /* 0x000fe20000000000 */
[----:B------:R-:W-:-:S05]  /*0a60*/  ISETP.GE.U32.AND P1, PT, R3, R28, PT ;  /* 0x0000001c0300720c */ /* 0x000fca0003f26070 */
[----:B------:R-:W0:Y:S02]  /*0a70*/  MUFU.RCP64H R23, R9 ;  /* 0x0000000900177308 */ /* 0x000e240000001800 */
[----:B------:R-:W-:Y:S02]  /*0a80*/  @!P2 LOP3.LUT R20, R7, 0x7ff00000, RZ, 0xc0, !PT ;  /* 0x7ff000000714a812 */ /* 0x000fe400078ec0ff */
[----:B------:R-:W-:Y:S02]  /*0a90*/  @!P0 LOP3.LUT R28, R9, 0x7ff00000, RZ, 0xc0, !PT ;  /* 0x7ff00000091c8812 */ /* 0x000fe400078ec0ff */
[----:B------:R-:W-:-:S04]  /*0aa0*/  @!P2 ISETP.GE.U32.AND P3, PT, R3, R20, PT ;  /* 0x000000140300a20c */ /* 0x000fc80003f66070 */
[----:B------:R-:W-:-:S04]  /*0ab0*/  @!P2 SEL R21, R26, 0x63400000, !P3 ;  /* 0x634000001a15a807 */ /* 0x000fc80005800000 */
[----:B------:R-:W-:Y:S01]  /*0ac0*/  @!P2 LOP3.LUT R24, R21, 0x80000000, R5, 0xf8, !PT ;  /* 0x800000001518a812 */ /* 0x000fe200078ef805 */
[----:B0-----:R-:W-:-:S03]  /*0ad0*/  DFMA R18, R22, -R8, 1 ;  /* 0x3ff000001612742b */ /* 0x001fc60000000808 */
[----:B------:R-:W-:Y:S02]  /*0ae0*/  @!P2 LOP3.LUT R25, R24, 0x100000, RZ, 0xfc, !PT ;  /* 0x001000001819a812 */ /* 0x000fe400078efcff */
[----:B------:R-:W-:-:S03]  /*0af0*/  @!P2 MOV R24, RZ ;  /* 0x000000ff0018a202 */ /* 0x000fc60000000f00 */
[----:B------:R-:W-:-:S08]  /*0b00*/  DFMA R18, R18, R18, R18 ;  /* 0x000000121212722b */ /* 0x000fd00000000012 */
[----:B------:R-:W-:Y:S01]  /*0b10*/  DFMA R22, R22, R18, R22 ;  /* 0x000000121616722b */ /* 0x000fe20000000016 */
[----:B------:R-:W-:Y:S01]  /*0b20*/  SEL R19, R26, 0x63400000, !P1 ;  /* 0x634000001a137807 */ /* 0x000fe20004800000 */
[----:B------:R-:W-:-:S03]  /*0b30*/  IMAD.MOV.U32 R18, RZ, RZ, R4 ;  /* 0x000000ffff127224 */ /* 0x000fc600078e0004 */
[----:B------:R-:W-:-:S03]  /*0b40*/  LOP3.LUT R19, R19, 0x800fffff, R5, 0xf8, !PT ;  /* 0x800fffff13137812 */ /* 0x000fc600078ef805 */
[----:B------:R-:W-:-:S03]  /*0b50*/  DFMA R20, R22, -R8, 1 ;  /* 0x3ff000001614742b */ /* 0x000fc60000000808 */
[----:B------:R-:W-:-:S05]  /*0b60*/  @!P2 DFMA R18, R18, 2, -R24 ;  /* 0x400000001212a82b */ /* 0x000fca0000000818 */
[----:B------:R-:W-:-:S08]  /*0b70*/  DFMA R20, R22, R20, R22 ;  /* 0x000000141614722b */ /* 0x000fd00000000016 */
[----:B------:R-:W-:-:S08]  /*0b80*/  DMUL R22, R20, R18 ;  /* 0x0000001214167228 */ /* 0x000fd00000000000 */
[----:B------:R-:W-:-:S08]  /*0b90*/  DFMA R24, R22, -R8, R18 ;  /* 0x800000081618722b */ /* 0x000fd00000000012 */
[----:B------:R-:W-:Y:S01]  /*0ba0*/  DFMA R24, R20, R24, R22 ;  /* 0x000000181418722b */ /* 0x000fe20000000016 */
[----:B------:R-:W-:Y:S01]  /*0bb0*/  IMAD.MOV.U32 R23, RZ, RZ, R3 ;  /* 0x000000ffff177224 */ /* 0x000fe200078e0003 */
[----:B------:R-:W-:-:S05]  /*0bc0*/  @!P2 LOP3.LUT R23, R19, 0x7ff00000, RZ, 0xc0, !PT ;  /* 0x7ff000001317a812 */ /* 0x000fca00078ec0ff */
[----:B------:R-:W-:-:S05]  /*0bd0*/  VIADD R20, R23, 0xffffffff ;  /* 0xffffffff17147836 */ /* 0x000fca0000000000 */
[----:B------:R-:W-:Y:S01]  /*0be0*/  ISETP.GT.U32.AND P0, PT, R20, 0x7feffffe, PT ;  /* 0x7feffffe1400780c */ /* 0x000fe20003f04070 */
[----:B------:R-:W-:-:S05]  /*0bf0*/  VIADD R20, R28, 0xffffffff ;  /* 0xffffffff1c147836 */ /* 0x000fca0000000000 */
[----:B------:R-:W-:-:S13]  /*0c00*/  ISETP.GT.U32.OR P0, PT, R20, 0x7feffffe, P0 ;  /* 0x7feffffe1400780c */ /* 0x000fda0000704470 */
[----:B------:R-:W-:Y:S05]  /*0c10*/  @P0 BRA `(.L_x_14) ;  /* 0x00000000006c0947 */ /* 0x000fea0003800000 */
[----:B------:R-:W-:-:S04]  /*0c20*/  LOP3.LUT R20, R7, 0x7ff00000, RZ, 0xc0, !PT ;  /* 0x7ff0000007147812 */ /* 0x000fc800078ec0ff */
[CC--:B------:R-:W-:Y:S02]  /*0c30*/  VIADDMNMX R4, R3.reuse, -R20.reuse, 0xb9600000, !PT ;  /* 0xb960000003047446 */ /* 0x0c0fe40007800914 */
[----:B------:R-:W-:Y:S02]  /*0c40*/  ISETP.GE.U32.AND P0, PT, R3, R20, PT ;  /* 0x000000140300720c */ /* 0x000fe40003f06070 */
[----:B------:R-:W-:Y:S01]  /*0c50*/  VIMNMX R3, PT, PT, R4, 0x46a00000, PT ;  /* 0x46a0000004037848 */ /* 0x000fe20003fe0100 */
[----:B------:R-:W-:Y:S01]  /*0c60*/  IMAD.MOV.U32 R4, RZ, RZ, RZ ;  /* 0x000000ffff047224 */ /* 0x000fe200078e00ff */
[----:B------:R-:W-:-:S05]  /*0c70*/  SEL R26, R26, 0x63400000, !P0 ;  /* 0x634000001a1a7807 */ /* 0x000fca0004000000 */
[----:B------:R-:W-:-:S04]  /*0c80*/  IMAD.IADD R3, R3, 0x1, -R26 ;  /* 0x0000000103037824 */ /* 0x000fc800078e0a1a */
[----:B------:R-:W-:-:S06]  /*0c90*/  VIADD R5, R3, 0x7fe00000 ;  /* 0x7fe0000003057836 */ /* 0x000fcc0000000000 */
[----:B------:R-:W-:-:S10]  /*0ca0*/  DMUL R20, R24, R4 ;  /* 0x0000000418147228 */ /* 0x000fd40000000000 */
[----:B------:R-:W-:-:S13]  /*0cb0*/  FSETP.GTU.AND P0, PT, |R21|, 1.469367938527859385e-39, PT ;  /* 0x001000001500780b */ /* 0x000fda0003f0c200 */
[----:B------:R-:W-:Y:S05]  /*0cc0*/  @P0 BRA `(.L_x_15) ;  /* 0x0000000000940947 */ /* 0x000fea0003800000 */
[----:B------:R-:W-:Y:S01]  /*0cd0*/  DFMA R8, R24, -R8, R18 ;  /* 0x800000081808722b */ /* 0x000fe20000000012 */
[----:B------:R-:W-:-:S09]  /*0ce0*/  IMAD.MOV.U32 R4, RZ, RZ, RZ ;  /* 0x000000ffff047224 */ /* 0x000fd200078e00ff */
[C---:B------:R-:W-:Y:S02]  /*0cf0*/  FSETP.NEU.AND P0, PT, R9.reuse, RZ, PT ;  /* 0x000000ff0900720b */ /* 0x040fe40003f0d000 */
[----:B------:R-:W-:-:S04]  /*0d00*/  LOP3.LUT R19, R9, 0x80000000, R7, 0x48, !PT ;  /* 0x8000000009137812 */ /* 0x000fc800078e4807 */
[----:B------:R-:W-:-:S07]  /*0d10*/  LOP3.LUT R5, R19, R5, RZ, 0xfc, !PT ;  /* 0x0000000513057212 */ /* 0x000fce00078efcff */
[----:B------:R-:W-:Y:S05]  /*0d20*/  @!P0 BRA `(.L_x_15) ;  /* 0x00000000007c8947 */ /* 0x000fea0003800000 */
[----:B------:R-:W-:Y:S01]  /*0d30*/  IMAD.MOV R7, RZ, RZ, -R3 ;  /* 0x000000ffff077224 */ /* 0x000fe200078e0a03 */
[----:B------:R-:W-:Y:S01]  /*0d40*/  DMUL.RP R4, R24, R4 ;  /* 0x0000000418047228 */ /* 0x000fe20000008000 */
[----:B------:R-:W-:Y:S01]  /*0d50*/  IMAD.MOV.U32 R6, RZ, RZ, RZ ;  /* 0x000000ffff067224 */ /* 0x000fe200078e00ff */
[----:B------:R-:W-:-:S05]  /*0d60*/  IADD3 R3, PT, PT, -R3, -0x43300000, RZ ;  /* 0xbcd0000003037810 */ /* 0x000fca0007ffe1ff */
[----:B------:R-:W-:-:S03]  /*0d70*/  DFMA R6, R20, -R6, R24 ;  /* 0x800000061406722b */ /* 0x000fc60000000018 */
[----:B------:R-:W-:-:S07]  /*0d80*/  LOP3.LUT R19, R5, R19, RZ, 0x3c, !PT ;  /* 0x0000001305137212 */ /* 0x000fce00078e3cff */
[----:B------:R-:W-:-:S04]  /*0d90*/  FSETP.NEU.AND P0, PT, |R7|, R3, PT ;  /* 0x000000030700720b */ /* 0x000fc80003f0d200 */
[----:B------:R-:W-:Y:S02]  /*0da0*/  FSEL R20, R4, R20, !P0 ;  /* 0x0000001404147208 */ /* 0x000fe40004000000 */
[----:B------:R-:W-:Y:S01]  /*0db0*/  FSEL R21, R19, R21, !P0 ;  /* 0x0000001513157208 */ /* 0x000fe20004000000 */
[----:B------:R-:W-:Y:S06]  /*0dc0*/  BRA `(.L_x_15) ;  /* 0x0000000000547947 */ /* 0x000fec0003800000 */
.L_x_14:
[----:B------:R-:W-:-:S14]  /*0dd0*/  DSETP.NAN.AND P0, PT, R4, R4, PT ;  /* 0x000000040400722a */ /* 0x000fdc0003f08000 */
[----:B------:R-:W-:Y:S05]  /*0de0*/  @P0 BRA `(.L_x_16) ;  /* 0x0000000000440947 */ /* 0x000fea0003800000 */
[----:B------:R-:W-:-:S14]  /*0df0*/  DSETP.NAN.AND P0, PT, R6, R6, PT ;  /* 0x000000060600722a */ /* 0x000fdc0003f08000 */
[----:B------:R-:W-:Y:S05]  /*0e00*/  @P0 BRA `(.L_x_17) ;  /* 0x0000000000300947 */ /* 0x000fea0003800000 */
[----:B------:R-:W-:Y:S01]  /*0e10*/  ISETP.NE.AND P0, PT, R23, R28, PT ;  /* 0x0000001c1700720c */ /* 0x000fe20003f05270 */
[----:B------:R-:W-:Y:S01]  /*0e20*/  IMAD.MOV.U32 R21, RZ, RZ, -0x80000 ;  /* 0xfff80000ff157424 */ /* 0x000fe200078e00ff */
[----:B------:R-:W-:-:S11]  /*0e30*/  MOV R20, 0x0 ;  /* 0x0000000000147802 */ /* 0x000fd60000000f00 */
[----:B------:R-:W-:Y:S05]  /*0e40*/  @!P0 BRA `(.L_x_15) ;  /* 0x0000000000348947 */ /* 0x000fea0003800000 */
[----:B------:R-:W-:Y:S02]  /*0e50*/  ISETP.NE.AND P0, PT, R23, 0x7ff00000, PT ;  /* 0x7ff000001700780c */ /* 0x000fe40003f05270 */
[----:B------:R-:W-:Y:S02]  /*0e60*/  LOP3.LUT R21, R5, 0x80000000, R7, 0x48, !PT ;  /* 0x8000000005157812 */ /* 0x000fe400078e4807 */
[----:B------:R-:W-:-:S13]  /*0e70*/  ISETP.EQ.OR P0, PT, R28, RZ, !P0 ;  /* 0x000000ff1c00720c */ /* 0x000fda0004702670 */
[----:B------:R-:W-:Y:S01]  /*0e80*/  @P0 LOP3.LUT R3, R21, 0x7ff00000, RZ, 0xfc, !PT ;  /* 0x7ff0000015030812 */ /* 0x000fe200078efcff */
[----:B------:R-:W-:Y:S02]  /*0e90*/  @!P0 IMAD.MOV.U32 R20, RZ, RZ, RZ ;  /* 0x000000ffff148224 */ /* 0x000fe400078e00ff */
[----:B------:R-:W-:Y:S02]  /*0ea0*/  @P0 IMAD.MOV.U32 R20, RZ, RZ, RZ ;  /* 0x000000ffff140224 */ /* 0x000fe400078e00ff */
[----:B------:R-:W-:Y:S01]  /*0eb0*/  @P0 IMAD.MOV.U32 R21, RZ, RZ, R3 ;  /* 0x000000ffff150224 */ /* 0x000fe200078e0003 */
[----:B------:R-:W-:Y:S06]  /*0ec0*/  BRA `(.L_x_15) ;  /* 0x0000000000147947 */ /* 0x000fec0003800000 */
.L_x_17:
[----:B------:R-:W-:Y:S01]  /*0ed0*/  LOP3.LUT R21, R7, 0x80000, RZ, 0xfc, !PT ;  /* 0x0008000007157812 */ /* 0x000fe200078efcff */
[----:B------:R-:W-:Y:S01]  /*0ee0*/  IMAD.MOV.U32 R20, RZ, RZ, R6 ;  /* 0x000000ffff147224 */ /* 0x000fe200078e0006 */
[----:B------:R-:W-:Y:S06]  /*0ef0*/  BRA `(.L_x_15) ;  /* 0x0000000000087947 */ /* 0x000fec0003800000 */
.L_x_16:
[----:B------:R-:W-:Y:S01]  /*0f00*/  LOP3.LUT R21, R5, 0x80000, RZ, 0xfc, !PT ;  /* 0x0008000005157812 */ /* 0x000fe200078efcff */
[----:B------:R-:W-:-:S07]  /*0f10*/  IMAD.MOV.U32 R20, RZ, RZ, R4 ;  /* 0x000000ffff147224 */ /* 0x000fce00078e0004 */
.L_x_15:
[----:B------:R-:W-:Y:S05]  /*0f20*/  BSYNC.RECONVERGENT B1 ;  /* 0x0000000000017941 */ /* 0x000fea0003800200 */
.L_x_13:
[----:B------:R-:W-:Y:S02]  /*0f30*/  IMAD.MOV.U32 R4, RZ, RZ, R0 ;  /* 0x000000ffff047224 */ /* 0x000fe400078e0000 */
[----:B------:R-:W-:-:S04]  /*0f40*/  IMAD.MOV.U32 R5, RZ, RZ, 0x0 ;  /* 0x00000000ff057424 */ /* 0x000fc800078e00ff */
[----:B------:R-:W-:Y:S05]  /*0f50*/  RET.REL.NODEC R4 `(_Z3DDZPdS_d) ;  /* 0xfffffff004287950 */ /* 0x000fea0003c3ffff */
.L_x_18:
        /* <DEDUP_REMOVED lines=10> */
.L_x_74:


//--------------------- .text._Z3DDYPdS_d         --------------------------
	.section	.text._Z3DDYPdS_d,"ax",@progbits
	.align	128
        .global         _Z3DDYPdS_d
        .type           _Z3DDYPdS_d,@function
        .size           _Z3DDYPdS_d,(.L_x_75 - _Z3DDYPdS_d)
        .other          _Z3DDYPdS_d,@"STO_CUDA_ENTRY STV_DEFAULT"
_Z3DDYPdS_d:
.text._Z3DDYPdS_d:
[----:B------:R-:W-:Y:S01]  /*0000*/  LDC R1, c[0x0][0x37c] ;  /* 0x0000df00ff017b82 */ /* 0x000fe20000000800 */
[----:B------:R-:W0:Y:S07]  /*0010*/  S2R R0, SR_TID.X ;  /* 0x0000000000007919 */ /* 0x000e2e0000002100 */
[----:B------:R-:W1:Y:S01]  /*0020*/  S2UR UR4, SR_CTAID.X ;  /* 0x00000000000479c3 */ /* 0x000e620000002500 */
[----:B------:R-:W2:Y:S01]  /*0030*/  LDCU.128 UR8, c[0x0][0x380] ;  /* 0x00007000ff0877ac */ /* 0x000ea20008000c00 */
[----:B------:R-:W-:-:S02]  /*0040*/  IMAD.MOV.U32 R6, RZ, RZ, 0x10 ;  /* 0x00000010ff067424 */ /* 0x000fc400078e00ff */
[----:B------:R-:W-:Y:S01]  /*0050*/  IMAD.MOV.U32 R7, RZ, RZ, 0x0 ;  /* 0x00000000ff077424 */ /* 0x000fe200078e00ff */
[----:B------:R-:W3:Y:S03]  /*0060*/  LDCU.64 UR6, c[0x0][0x358] ;  /* 0x00006b00ff0677ac */ /* 0x000ee60008000a00 */
[----:B------:R-:W4:Y:S08]  /*0070*/  LDC.64 R2, c[0x0][0x388] ;  /* 0x0000e200ff027b82 */ /* 0x000f300000000a00 */
[----:B------:R-:W5:Y:S01]  /*0080*/  LDC.64 R16, c[0x0][0x390] ;  /* 0x0000e400ff107b82 */ /* 0x000f620000000a00 */
[----:B-1----:R-:W-:-:S06]  /*0090*/  USHF.L.U32 UR4, UR4, 0xa, URZ ;  /* 0x0000000a04047899 */ /* 0x002fcc00080006ff */
[----:B0-----:R-:W-:Y:S01]  /*00a0*/  LOP3.LUT R0, R0, UR4, RZ, 0xfc, !PT ;  /* 0x0000000400007c12 */ /* 0x001fe2000f8efcff */
[----:B------:R-:W-:-:S04]  /*00b0*/  UMOV UR4, URZ ;  /* 0x000000ff00047c82 */ /* 0x000fc80008000000 */
[----:B------:R-:W-:-:S04]  /*00c0*/  VIADD R5, R0, 0x420 ;  /* 0x0000042000057836 */ /* 0x000fc80000000000 */
[----:B----4-:R-:W-:Y:S01]  /*00d0*/  IMAD.WIDE R2, R5, 0x8, R2 ;  /* 0x0000000805027825 */ /* 0x010fe200078e0202 */
[----:B-----5:R-:W-:-:S03]  /*00e0*/  DMUL R16, R16, R16 ;  /* 0x0000001010107228 */ /* 0x020fc60000000000 */
[----:B------:R-:W-:Y:S01]  /*00f0*/  IMAD.WIDE R6, R5, 0x8, R6 ;  /* 0x0000000805067825 */ /* 0x000fe200078e0206 */
[----:B------:R-:W-:Y:S02]  /*0100*/  IADD3 R14, P0, PT, R2, 0x200, RZ ;  /* 0x00000200020e7810 */ /* 0x000fe40007f1e0ff */
[----:B--2---:R-:W-:-:S03]  /*0110*/  IADD3 R0, P1, PT, R6, UR8, RZ ;  /* 0x0000000806007c10 */ /* 0x004fc6000ff3e0ff */
[----:B------:R-:W-:Y:S01]  /*0120*/  IMAD.X R15, RZ, RZ, R3, P0 ;  /* 0x000000ffff0f7224 */ /* 0x000fe200000e0603 */
[----:B------:R-:W-:Y:S02]  /*0130*/  IADD3 R12, P2, PT, R6, UR10, RZ ;  /* 0x0000000a060c7c10 */ /* 0x000fe4000ff5e0ff */
[C---:B------:R-:W-:Y:S02]  /*0140*/  IADD3.X R5, PT, PT, R7.reuse, UR9, RZ, P1, !PT ;  /* 0x0000000907057c10 */ /* 0x040fe40008ffe4ff */
[----:B---3--:R-:W-:-:S09]  /*0150*/  IADD3.X R13, PT, PT, R7, UR11, RZ, P2, !PT ;  /* 0x0000000b070d7c10 */ /* 0x008fd200097fe4ff */
.L_x_23:
[----:B------:R-:W2:Y:S04]  /*0160*/  LDG.E.64 R2, desc[UR6][R14.64] ;  /* 0x000000060e027981 */ /* 0x000ea8000c1e1b00 */
        /* <DEDUP_REMOVED lines=27> */
[----:B------:R-:W-:Y:S05]  /*0320*/  CALL.REL.NOINC `($__internal_1_$__cuda_sm20_div_rn_f64_full) ;  /* 0x0000000000b47944 */ /* 0x000fea0003c00000 */
[----:B------:R-:W-:Y:S02]  /*0330*/  IMAD.MOV.U32 R2, RZ, RZ, R4 ;  /* 0x000000ffff027224 */ /* 0x000fe400078e0004 */
[----:B------:R-:W-:-:S07]  /*0340*/  IMAD.MOV.U32 R3, RZ, RZ, R5 ;  /* 0x000000ffff037224 */ /* 0x000fce00078e0005 */
.L_x_20:
[----:B------:R-:W-:Y:S05]  /*0350*/  BSYNC.RECONVERGENT B0 ;  /* 0x0000000000007941 */ /* 0x000fea0003800200 */
.L_x_19:
        /* <DEDUP_REMOVED lines=30> */
.L_x_22:
[----:B------:R-:W-:Y:S05]  /*0540*/  BSYNC.RECONVERGENT B0 ;  /* 0x0000000000007941 */ /* 0x000fea0003800200 */
.L_x_21:
[----:B------:R0:W-:Y:S01]  /*0550*/  STG.E.64 desc[UR6][R10.64], R2 ;  /* 0x000000020a007986 */ /* 0x0001e2000c101b06 */
[----:B------:R-:W-:Y:S01]  /*0560*/  UIADD3 UR4, UPT, UPT, UR4, 0x2, URZ ;  /* 0x0000000204047890 */ /* 0x000fe2000fffe0ff */
[----:B------:R-:W-:Y:S02]  /*0570*/  IADD3 R14, P0, PT, R14, 0x200, RZ ;  /* 0x000002000e0e7810 */ /* 0x000fe40007f1e0ff */
[----:B------:R-:W-:Y:S01]  /*0580*/  IADD3 R0, P1, PT, R10, 0x10, RZ ;  /* 0x000000100a007810 */ /* 0x000fe20007f3e0ff */
[----:B------:R-:W-:Y:S01]  /*0590*/  UISETP.NE.AND UP0, UPT, UR4, 0x1e, UPT ;  /* 0x0000001e0400788c */ /* 0x000fe2000bf05270 */
[----:B------:R-:W-:Y:S01]  /*05a0*/  IADD3 R12, P2, PT, R12, 0x10, RZ ;  /* 0x000000100c0c7810 */ /* 0x000fe20007f5e0ff */
[----:B------:R-:W-:Y:S02]  /*05b0*/  IMAD.X R15, RZ, RZ, R15, P0 ;  /* 0x000000ffff0f7224 */ /* 0x000fe400000e060f */
[----:B------:R-:W-:Y:S02]  /*05c0*/  IMAD.X R5, RZ, RZ, R11, P1 ;  /* 0x000000ffff057224 */ /* 0x000fe400008e060b */
[----:B------:R-:W-:-:S03]  /*05d0*/  IMAD.X R13, RZ, RZ, R13, P2 ;  /* 0x000000ffff0d7224 */ /* 0x000fc600010e060d */
[----:B0-----:R-:W-:Y:S05]  /*05e0*/  BRA.U UP0, `(.L_x_23) ;  /* 0xfffffff900dc7547 */ /* 0x001fea000b83ffff */
[----:B------:R-:W-:Y:S05]  /*05f0*/  EXIT ;  /* 0x000000000000794d */ /* 0x000fea0003800000 */
        .weak           $__internal_1_$__cuda_sm20_div_rn_f64_full
        .type           $__internal_1_$__cuda_sm20_div_rn_f64_full,@function
        .size           $__internal_1_$__cuda_sm20_div_rn_f64_full,(.L_x_75 - $__internal_1_$__cuda_sm20_div_rn_f64_full)
$__internal_1_$__cuda_sm20_div_rn_f64_full:
[C---:B------:R-:W-:Y:S01]  /*0600*/  FSETP.GEU.AND P0, PT, |R7|.reuse, 1.469367938527859385e-39, PT ;  /* 0x001000000700780b */ /* 0x040fe20003f0e200 */
[----:B------:R-:W-:Y:S01]  /*0610*/  IMAD.MOV.U32 R2, RZ, RZ, 0x1 ;  /* 0x00000001ff027424 */ /* 0x000fe200078e00ff */
[----:B------:R-:W-:Y:S01]  /*0620*/  LOP3.LUT R8, R7, 0x800fffff, RZ, 0xc0, !PT ;  /* 0x800fffff07087812 */ /* 0x000fe200078ec0ff */
[----:B------:R-:W-:Y:S01]  /*0630*/  IMAD.MOV.U32 R25, RZ, RZ, 0x1ca00000 ;  /* 0x1ca00000ff197424 */ /* 0x000fe200078e00ff */
[C---:B------:R-:W-:Y:S01]  /*0640*/  FSETP.GEU.AND P2, PT, |R5|.reuse, 1.469367938527859385e-39, PT ;  /* 0x001000000500780b */ /* 0x040fe20003f4e200 */
[----:B------:R-:W-:Y:S01]  /*0650*/  BSSY.RECONVERGENT B1, `(.L_x_24) ;  /* 0x0000052000017945 */ /* 0x000fe20003800200 */
[----:B------:R-:W-:Y:S01]  /*0660*/  LOP3.LUT R9, R8, 0x3ff00000, RZ, 0xfc, !PT ;  /* 0x3ff0000008097812 */ /* 0x000fe200078efcff */
[----:B------:R-:W-:Y:S01]  /*0670*/  IMAD.MOV.U32 R8, RZ, RZ, R6 ;  /* 0x000000ffff087224 */ /* 0x000fe200078e0006 */
[----:B------:R-:W-:Y:S02]  /*0680*/  LOP3.LUT R24, R5, 0x7ff00000, RZ, 0xc0, !PT ;  /* 0x7ff0000005187812 */ /* 0x000fe400078ec0ff */
[----:B------:R-:W-:-:S03]  /*0690*/  LOP3.LUT R27, R7, 0x7ff00000, RZ, 0xc0, !PT ;  /* 0x7ff00000071b7812 */ /* 0x000fc600078ec0ff */
[----:B------:R-:W-:Y:S01]  /*06a0*/  @!P0 DMUL R8, R6, 8.98846567431157953865e+307 ;  /* 0x7fe0000006088828 */ /* 0x000fe20000000000 */
[----:B------:R-:W-:-:S03]  /*06b0*/  ISETP.GE.U32.AND P1, PT, R24, R27, PT ;  /* 0x0000001b1800720c */ /* 0x000fc60003f26070 */
[----:B------:R-:W-:Y:S02]  /*06c0*/  @!P2 LOP3.LUT R21, R7, 0x7ff00000, RZ, 0xc0, !PT ;  /* 0x7ff000000715a812 */ /* 0x000fe400078ec0ff */
[----:B------:R-:W0:Y:S02]  /*06d0*/  MUFU.RCP64H R3, R9 ;  /* 0x0000000900037308 */ /* 0x000e240000001800 */
[----:B------:R-:W-:Y:S02]  /*06e0*/  @!P2 ISETP.GE.U32.AND P3, PT, R24, R21, PT ;  /* 0x000000151800a20c */ /* 0x000fe40003f66070 */
[----:B------:R-:W-:Y:S02]  /*06f0*/  @!P0 LOP3.LUT R27, R9, 0x7ff00000, RZ, 0xc0, !PT ;  /* 0x7ff00000091b8812 */ /* 0x000fe400078ec0ff */
[----:B------:R-:W-:-:S04]  /*0700*/  @!P2 SEL R21, R25, 0x63400000, !P3 ;  /* 0x634000001915a807 */ /* 0x000fc80005800000 */
[----:B------:R-:W-:-:S04]  /*0710*/  @!P2 LOP3.LUT R22, R21, 0x80000000, R5, 0xf8, !PT ;  /* 0x800000001516a812 */ /* 0x000fc800078ef805 */
[----:B------:R-:W-:Y:S01]  /*0720*/  @!P2 LOP3.LUT R23, R22, 0x100000, RZ, 0xfc, !PT ;  /* 0x001000001617a812 */ /* 0x000fe200078efcff */
[----:B------:R-:W-:Y:S01]  /*0730*/  @!P2 IMAD.MOV.U32 R22, RZ, RZ, RZ ;  /* 0x000000ffff16a224 */ /* 0x000fe200078e00ff */
[----:B0-----:R-:W-:-:S08]  /*0740*/  DFMA R18, R2, -R8, 1 ;  /* 0x3ff000000212742b */ /* 0x001fd00000000808 */
        /* <DEDUP_REMOVED lines=12> */
[----:B------:R-:W-:Y:S01]  /*0810*/  @!P2 LOP3.LUT R20, R19, 0x7ff00000, RZ, 0xc0, !PT ;  /* 0x7ff000001314a812 */ /* 0x000fe200078ec0ff */
[----:B------:R-:W-:-:S04]  /*0820*/  VIADD R3, R27, 0xffffffff ;  /* 0xffffffff1b037836 */ /* 0x000fc80000000000 */
[----:B------:R-:W-:-:S05]  /*0830*/  VIADD R2, R20, 0xffffffff ;  /* 0xffffffff14027836 */ /* 0x000fca0000000000 */
[----:B------:R-:W-:-:S04]  /*0840*/  ISETP.GT.U32.AND P0, PT, R2, 0x7feffffe, PT ;  /* 0x7feffffe0200780c */ /* 0x000fc80003f04070 */
[----:B------:R-:W-:-:S13]  /*0850*/  ISETP.GT.U32.OR P0, PT, R3, 0x7feffffe, P0 ;  /* 0x7feffffe0300780c */ /* 0x000fda0000704470 */
[----:B------:R-:W-:Y:S05]  /*0860*/  @P0 BRA `(.L_x_25) ;  /* 0x00000000006c0947 */ /* 0x000fea0003800000 */
[----:B------:R-:W-:Y:S01]  /*0870*/  LOP3.LUT R3, R7, 0x7ff00000, RZ, 0xc0, !PT ;  /* 0x7ff0000007037812 */ /* 0x000fe200078ec0ff */
[----:B------:R-:W-:-:S03]  /*0880*/  IMAD.MOV.U32 R20, RZ, RZ, RZ ;  /* 0x000000ffff147224 */ /* 0x000fc600078e00ff */
[CC--:B------:R-:W-:Y:S02]  /*0890*/  VIADDMNMX R2, R24.reuse, -R3.reuse, 0xb9600000, !PT ;  /* 0xb960000018027446 */ /* 0x0c0fe40007800903 */
[----:B------:R-:W-:Y:S02]  /*08a0*/  ISETP.GE.U32.AND P0, PT, R24, R3, PT ;  /* 0x000000031800720c */ /* 0x000fe40003f06070 */
[----:B------:R-:W-:Y:S02]  /*08b0*/  VIMNMX R2, PT, PT, R2, 0x46a00000, PT ;  /* 0x46a0000002027848 */ /* 0x000fe40003fe0100 */
        /* <DEDUP_REMOVED lines=14> */
[----:B------:R-:W-:-:S06]  /*09a0*/  IMAD.MOV.U32 R6, RZ, RZ, RZ ;  /* 0x000000ffff067224 */ /* 0x000fcc00078e00ff */
[----:B------:R-:W-:-:S03]  /*09b0*/  DFMA R6, R2, -R6, R22 ;  /* 0x800000060206722b */ /* 0x000fc60000000016 */
[----:B------:R-:W-:-:S03]  /*09c0*/  LOP3.LUT R5, R21, R5, RZ, 0x3c, !PT ;  /* 0x0000000515057212 */ /* 0x000fc600078e3cff */
[----:B------:R-:W-:-:S04]  /*09d0*/  IADD3 R6, PT, PT, -R4, -0x43300000, RZ ;  /* 0xbcd0000004067810 */ /* 0x000fc80007ffe1ff */
[----:B------:R-:W-:-:S04]  /*09e0*/  FSETP.NEU.AND P0, PT, |R7|, R6, PT ;  /* 0x000000060700720b */ /* 0x000fc80003f0d200 */
[----:B------:R-:W-:Y:S02]  /*09f0*/  FSEL R2, R20, R2, !P0 ;  /* 0x0000000214027208 */ /* 0x000fe40004000000 */
[----:B------:R-:W-:Y:S01]  /*0a00*/  FSEL R3, R5, R3, !P0 ;  /* 0x0000000305037208 */ /* 0x000fe20004000000 */
[----:B------:R-:W-:Y:S06]  /*0a10*/  BRA `(.L_x_26) ;  /* 0x0000000000547947 */ /* 0x000fec0003800000 */
.L_x_25:
[----:B------:R-:W-:-:S14]  /*0a20*/  DSETP.NAN.AND P0, PT, R4, R4, PT ;  /* 0x000000040400722a */ /* 0x000fdc0003f08000 */
[----:B------:R-:W-:Y:S05]  /*0a30*/  @P0 BRA `(.L_x_27) ;  /* 0x0000000000440947 */ /* 0x000fea0003800000 */
[----:B------:R-:W-:-:S14]  /*0a40*/  DSETP.NAN.AND P0, PT, R6, R6, PT ;  /* 0x000000060600722a */ /* 0x000fdc0003f08000 */
[----:B------:R-:W-:Y:S05]  /*0a50*/  @P0 BRA `(.L_x_28) ;  /* 0x0000000000300947 */ /* 0x000fea0003800000 */
[----:B------:R-:W-:Y:S01]  /*0a60*/  ISETP.NE.AND P0, PT, R20, R27, PT ;  /* 0x0000001b1400720c */ /* 0x000fe20003f05270 */
[----:B------:R-:W-:Y:S02]  /*0a70*/  IMAD.MOV.U32 R2, RZ, RZ, 0x0 ;  /* 0x00000000ff027424 */ /* 0x000fe400078e00ff */
[----:B------:R-:W-:-:S10]  /*0a80*/  IMAD.MOV.U32 R3, RZ, RZ, -0x80000 ;  /* 0xfff80000ff037424 */ /* 0x000fd400078e00ff */
        /* <DEDUP_REMOVED lines=9> */
.L_x_28:
[----:B------:R-:W-:Y:S01]  /*0b20*/  LOP3.LUT R3, R7, 0x80000, RZ, 0xfc, !PT ;  /* 0x0008000007037812 */ /* 0x000fe200078efcff */
[----:B------:R-:W-:Y:S01]  /*0b30*/  IMAD.MOV.U32 R2, RZ, RZ, R6 ;  /* 0x000000ffff027224 */ /* 0x000fe200078e0006 */
[----:B------:R-:W-:Y:S06]  /*0b40*/  BRA `(.L_x_26) ;  /* 0x0000000000087947 */ /* 0x000fec0003800000 */
.L_x_27:
[----:B------:R-:W-:Y:S01]  /*0b50*/  LOP3.LUT R3, R5, 0x80000, RZ, 0xfc, !PT ;  /* 0x0008000005037812 */ /* 0x000fe200078efcff */
[----:B------:R-:W-:-:S07]  /*0b60*/  IMAD.MOV.U32 R2, RZ, RZ, R4 ;  /* 0x000000ffff027224 */ /* 0x000fce00078e0004 */
.L_x_26:
[----:B------:R-:W-:Y:S05]  /*0b70*/  BSYNC.RECONVERGENT B1 ;  /* 0x0000000000017941 */ /* 0x000fea0003800200 */
.L_x_24:
[----:B------:R-:W-:Y:S02]  /*0b80*/  IMAD.MOV.U32 R4, RZ, RZ, R2 ;  /* 0x000000ffff047224 */ /* 0x000fe400078e0002 */
[----:B------:R-:W-:Y:S02]  /*0b90*/  IMAD.MOV.U32 R5, RZ, RZ, R3 ;  /* 0x000000ffff057224 */ /* 0x000fe400078e0003 */
[----:B------:R-:W-:Y:S02]  /*0ba0*/  IMAD.MOV.U32 R2, RZ, RZ, R0 ;  /* 0x000000ffff027224 */ /* 0x000fe400078e0000 */
[----:B------:R-:W-:-:S04]  /*0bb0*/  IMAD.MOV.U32 R3, RZ, RZ, 0x0 ;  /* 0x00000000ff037424 */ /* 0x000fc800078e00ff */
[----:B------:R-:W-:Y:S05]  /*0bc0*/  RET.REL.NODEC R2 `(_Z3DDYPdS_d) ;  /* 0xfffffff4020c7950 */ /* 0x000fea0003c3ffff */
.L_x_29:
        /* <DEDUP_REMOVED lines=11> */
.L_x_75:


//--------------------- .text._Z3DDXPdS_d         --------------------------
	.section	.text._Z3DDXPdS_d,"ax",@progbits
	.align	128
        .global         _Z3DDXPdS_d
        .type           _Z3DDXPdS_d,@function
        .size           _Z3DDXPdS_d,(.L_x_76 - _Z3DDXPdS_d)
        .other          _Z3DDXPdS_d,@"STO_CUDA_ENTRY STV_DEFAULT"
_Z3DDXPdS_d:
.text._Z3DDXPdS_d:
[----:B------:R-:W-:Y:S01]  /*0000*/  LDC R1, c[0x0][0x37c] ;  /* 0x0000df00ff017b82 */ /* 0x000fe20000000800 */
[----:B------:R-:W0:Y:S07]  /*0010*/  S2R R0, SR_TID.X ;  /* 0x0000000000007919 */ /* 0x000e2e0000002100 */
[----:B------:R-:W1:Y:S01]  /*0020*/  LDC.64 R8, c[0x0][0x390] ;  /* 0x0000e400ff087b82 */ /* 0x000e620000000a00 */
[----:B------:R-:W2:Y:S01]  /*0030*/  LDCU.128 UR8, c[0x0][0x380] ;  /* 0x00007000ff0877ac */ /* 0x000ea20008000c00 */
[----:B------:R-:W0:Y:S01]  /*0040*/  S2R R3, SR_CTAID.X ;  /* 0x0000000000037919 */ /* 0x000e220000002500 */
[----:B------:R-:W3:Y:S01]  /*0050*/  LDCU.64 UR6, c[0x0][0x358] ;  /* 0x00006b00ff0677ac */ /* 0x000ee20008000a00 */
[----:B------:R-:W-:Y:S01]  /*0060*/  UMOV UR4, URZ ;  /* 0x000000ff00047c82 */ /* 0x000fe20008000000 */
[----:B-1----:R-:W-:Y:S01]  /*0070*/  DMUL R8, R8, R8 ;  /* 0x0000000808087228 */ /* 0x002fe20000000000 */
[----:B0-----:R-:W-:-:S05]  /*0080*/  IMAD R0, R3, 0x20, R0 ;  /* 0x0000002003007824 */ /* 0x001fca00078e0200 */
[----:B------:R-:W-:-:S05]  /*0090*/  LEA R2, R0, 0x420, 0x5 ;  /* 0x0000042000027811 */ /* 0x000fca00078e28ff */
[----:B------:R-:W-:-:S03]  /*00a0*/  IMAD.WIDE R2, R2, 0x8, RZ ;  /* 0x0000000802027825 */ /* 0x000fc600078e02ff */
[----:B------:R-:W-:-:S04]  /*00b0*/  LOP3.LUT R6, R2, 0x10, RZ, 0xfc, !PT ;  /* 0x0000001002067812 */ /* 0x000fc800078efcff */
[C---:B--2---:R-:W-:Y:S02]  /*00c0*/  IADD3 R0, P0, PT, R6.reuse, UR8, RZ ;  /* 0x0000000806007c10 */ /* 0x044fe4000ff1e0ff */
[----:B------:R-:W-:Y:S02]  /*00d0*/  IADD3 R6, P1, PT, R6, UR10, RZ ;  /* 0x0000000a06067c10 */ /* 0x000fe4000ff3e0ff */
[C---:B------:R-:W-:Y:S02]  /*00e0*/  IADD3.X R11, PT, PT, R3.reuse, UR9, RZ, P0, !PT ;  /* 0x00000009030b7c10 */ /* 0x040fe400087fe4ff */
[----:B---3--:R-:W-:-:S09]  /*00f0*/  IADD3.X R7, PT, PT, R3, UR11, RZ, P1, !PT ;  /* 0x0000000b03077c10 */ /* 0x008fd20008ffe4ff */
.L_x_34:
[----:B0-----:R-:W2:Y:S04]  /*0100*/  LDG.E.64 R2, desc[UR6][R6.64] ;  /* 0x0000000606027981 */ /* 0x001ea8000c1e1b00 */
[----:B------:R-:W2:Y:S04]  /*0110*/  LDG.E.64 R4, desc[UR6][R6.64+-0x10] ;  /* 0xfffff00606047981 */ /* 0x000ea8000c1e1b00 */
[----:B------:R-:W3:Y:S01]  /*0120*/  LDG.E.64 R12, desc[UR6][R6.64+-0x8] ;  /* 0xfffff806060c7981 */ /* 0x000ee2000c1e1b00 */
[----:B------:R-:W0:Y:S01]  /*0130*/  MUFU.RCP64H R15, R9 ;  /* 0x00000009000f7308 */ /* 0x000e220000001800 */
[----:B------:R-:W-:Y:S01]  /*0140*/  IMAD.MOV.U32 R14, RZ, RZ, 0x1 ;  /* 0x00000001ff0e7424 */ /* 0x000fe200078e00ff */
[----:B------:R-:W-:Y:S01]  /*0150*/  UIADD3 UR4, UPT, UPT, UR4, 0x2, URZ ;  /* 0x0000000204047890 */ /* 0x000fe2000fffe0ff */
[----:B------:R-:W-:Y:S03]  /*0160*/  BSSY.RECONVERGENT B0, `(.L_x_30) ;  /* 0x0000019000007945 */ /* 0x000fe60003800200 */
[----:B------:R-:W-:Y:S01]  /*0170*/  UISETP.NE.AND UP0, UPT, UR4, 0x1e, UPT ;  /* 0x0000001e0400788c */ /* 0x000fe2000bf05270 */
        /* <DEDUP_REMOVED lines=12> */
[----:B------:R-:W-:-:S09]  /*0240*/  IMAD.MOV.U32 R5, RZ, RZ, R11 ;  /* 0x000000ffff057224 */ /* 0x000fd200078e000b */
[----:B------:R-:W-:-:S05]  /*0250*/  FFMA R4, RZ, R9, R3 ;  /* 0x00000009ff047223 */ /* 0x000fca0000000003 */
[----:B------:R-:W-:Y:S01]  /*0260*/  FSETP.GT.AND P0, PT, |R4|, 1.469367938527859385e-39, PT ;  /* 0x001000000400780b */ /* 0x000fe20003f04200 */
[----:B------:R-:W-:-:S12]  /*0270*/  IMAD.MOV.U32 R4, RZ, RZ, R0 ;  /* 0x000000ffff047224 */ /* 0x000fd800078e0000 */
[----:B------:R-:W-:Y:S05]  /*0280*/  @P0 BRA P1, `(.L_x_31) ;  /* 0x0000000000180947 */ /* 0x000fea0000800000 */
[----:B------:R-:W-:Y:S01]  /*0290*/  IMAD.MOV.U32 R10, RZ, RZ, R8 ;  /* 0x000000ffff0a7224 */ /* 0x000fe200078e0008 */
[----:B------:R-:W-:Y:S01]  /*02a0*/  MOV R0, 0x2d0 ;  /* 0x000002d000007802 */ /* 0x000fe20000000f00 */
[----:B------:R-:W-:-:S07]  /*02b0*/  IMAD.MOV.U32 R11, RZ, RZ, R9 ;  /* 0x000000ffff0b7224 */ /* 0x000fce00078e0009 */
[----:B------:R-:W-:Y:S05]  /*02c0*/  CALL.REL.NOINC `($__internal_2_$__cuda_sm20_div_rn_f64_full) ;  /* 0x00000000009c7944 */ /* 0x000fea0003c00000 */
[----:B------:R-:W-:Y:S02]  /*02d0*/  IMAD.MOV.U32 R2, RZ, RZ, R18 ;  /* 0x000000ffff027224 */ /* 0x000fe400078e0012 */
[----:B------:R-:W-:-:S07]  /*02e0*/  IMAD.MOV.U32 R3, RZ, RZ, R19 ;  /* 0x000000ffff037224 */ /* 0x000fce00078e0013 */
.L_x_31:
[----:B------:R-:W-:Y:S05]  /*02f0*/  BSYNC.RECONVERGENT B0 ;  /* 0x0000000000007941 */ /* 0x000fea0003800200 */
.L_x_30:
        /* <DEDUP_REMOVED lines=25> */
[----:B------:R-:W-:Y:S05]  /*0490*/  CALL.REL.NOINC `($__internal_2_$__cuda_sm20_div_rn_f64_full) ;  /* 0x0000000000287944 */ /* 0x000fea0003c00000 */
[----:B------:R-:W-:Y:S02]  /*04a0*/  IMAD.MOV.U32 R2, RZ, RZ, R18 ;  /* 0x000000ffff027224 */ /* 0x000fe400078e0012 */
[----:B------:R-:W-:-:S07]  /*04b0*/  IMAD.MOV.U32 R3, RZ, RZ, R19 ;  /* 0x000000ffff037224 */ /* 0x000fce00078e0013 */
.L_x_33:
[----:B------:R-:W-:Y:S05]  /*04c0*/  BSYNC.RECONVERGENT B0 ;  /* 0x0000000000007941 */ /* 0x000fea0003800200 */
.L_x_32:
[----:B------:R0:W-:Y:S01]  /*04d0*/  STG.E.64 desc[UR6][R4.64], R2 ;  /* 0x0000000204007986 */ /* 0x0001e2000c101b06 */
[----:B------:R-:W-:Y:S02]  /*04e0*/  IADD3 R0, P0, PT, R4, 0x10, RZ ;  /* 0x0000001004007810 */ /* 0x000fe40007f1e0ff */
[----:B------:R-:W-:-:S03]  /*04f0*/  IADD3 R6, P1, PT, R6, 0x10, RZ ;  /* 0x0000001006067810 */ /* 0x000fc60007f3e0ff */
[----:B------:R-:W-:Y:S02]  /*0500*/  IMAD.X R11, RZ, RZ, R5, P0 ;  /* 0x000000ffff0b7224 */ /* 0x000fe400000e0605 */
[----:B------:R-:W-:Y:S01]  /*0510*/  IMAD.X R7, RZ, RZ, R7, P1 ;  /* 0x000000ffff077224 */ /* 0x000fe200008e0607 */
[----:B------:R-:W-:Y:S07]  /*0520*/  BRA.U UP0, `(.L_x_34) ;  /* 0xfffffff900f47547 */ /* 0x000fee000b83ffff */
[----:B------:R-:W-:Y:S05]  /*0530*/  EXIT ;  /* 0x000000000000794d */ /* 0x000fea0003800000 */
        .weak           $__internal_2_$__cuda_sm20_div_rn_f64_full
        .type           $__internal_2_$__cuda_sm20_div_rn_f64_full,@function
        .size           $__internal_2_$__cuda_sm20_div_rn_f64_full,(.L_x_76 - $__internal_2_$__cuda_sm20_div_rn_f64_full)
$__internal_2_$__cuda_sm20_div_rn_f64_full:
        /* <DEDUP_REMOVED lines=13> */
[----:B------:R-:W-:Y:S01]  /*0610*/  ISETP.GE.U32.AND P1, PT, R20, R23, PT ;  /* 0x000000171400720c */ /* 0x000fe20003f26070 */
[----:B------:R-:W-:-:S04]  /*0620*/  IMAD.MOV.U32 R22, RZ, RZ, R20 ;  /* 0x000000ffff167224 */ /* 0x000fc800078e0014 */
[----:B------:R-:W0:Y:S02]  /*0630*/  MUFU.RCP64H R17, R3 ;  /* 0x0000000300117308 */ /* 0x000e240000001800 */
[----:B------:R-:W-:Y:S02]  /*0640*/  @!P2 LOP3.LUT R19, R11, 0x7ff00000, RZ, 0xc0, !PT ;  /* 0x7ff000000b13a812 */ /* 0x000fe400078ec0ff */
[----:B------:R-:W-:Y:S02]  /*0650*/  @!P0 LOP3.LUT R23, R3, 0x7ff00000, RZ, 0xc0, !PT ;  /* 0x7ff0000003178812 */ /* 0x000fe400078ec0ff */
[----:B------:R-:W-:-:S04]  /*0660*/  @!P2 ISETP.GE.U32.AND P3, PT, R20, R19, PT ;  /* 0x000000131400a20c */ /* 0x000fc80003f66070 */
[----:B------:R-:W-:-:S04]  /*0670*/  @!P2 SEL R19, R21, 0x63400000, !P3 ;  /* 0x634000001513a807 */ /* 0x000fc80005800000 */
[----:B------:R-:W-:Y:S01]  /*0680*/  @!P2 LOP3.LUT R24, R19, 0x80000000, R13, 0xf8, !PT ;  /* 0x800000001318a812 */ /* 0x000fe200078ef80d */
[----:B0-----:R-:W-:-:S03]  /*0690*/  DFMA R14, R16, -R2, 1 ;  /* 0x3ff00000100e742b */ /* 0x001fc60000000802 */
[----:B------:R-:W-:Y:S01]  /*06a0*/  @!P2 LOP3.LUT R25, R24, 0x100000, RZ, 0xfc, !PT ;  /* 0x001000001819a812 */ /* 0x000fe200078efcff */
[----:B------:R-:W-:-:S04]  /*06b0*/  @!P2 IMAD.MOV.U32 R24, RZ, RZ, RZ ;  /* 0x000000ffff18a224 */ /* 0x000fc800078e00ff */
[----:B------:R-:W-:-:S08]  /*06c0*/  DFMA R14, R14, R14, R14 ;  /* 0x0000000e0e0e722b */ /* 0x000fd0000000000e */
[----:B------:R-:W-:Y:S01]  /*06d0*/  DFMA R16, R16, R14, R16 ;  /* 0x0000000e1010722b */ /* 0x000fe20000000010 */
[----:B------:R-:W-:Y:S01]  /*06e0*/  SEL R15, R21, 0x63400000, !P1 ;  /* 0x63400000150f7807 */ /* 0x000fe20004800000 */
[----:B------:R-:W-:-:S03]  /*06f0*/  IMAD.MOV.U32 R14, RZ, RZ, R12 ;  /* 0x000000ffff0e7224 */ /* 0x000fc600078e000c */
[----:B------:R-:W-:-:S03]  /*0700*/  LOP3.LUT R15, R15, 0x800fffff, R13, 0xf8, !PT ;  /* 0x800fffff0f0f7812 */ /* 0x000fc600078ef80d */
[----:B------:R-:W-:-:S03]  /*0710*/  DFMA R18, R16, -R2, 1 ;  /* 0x3ff000001012742b */ /* 0x000fc60000000802 */
[----:B------:R-:W-:-:S05]  /*0720*/  @!P2 DFMA R14, R14, 2, -R24 ;  /* 0x400000000e0ea82b */ /* 0x000fca0000000818 */
[----:B------:R-:W-:-:S05]  /*0730*/  DFMA R16, R16, R18, R16 ;  /* 0x000000121010722b */ /* 0x000fca0000000010 */
[----:B------:R-:W-:-:S03]  /*0740*/  @!P2 LOP3.LUT R22, R15, 0x7ff00000, RZ, 0xc0, !PT ;  /* 0x7ff000000f16a812 */ /* 0x000fc600078ec0ff */
[----:B------:R-:W-:Y:S02]  /*0750*/  DMUL R18, R16, R14 ;  /* 0x0000000e10127228 */ /* 0x000fe40000000000 */
[----:B------:R-:W-:-:S05]  /*0760*/  VIADD R26, R22, 0xffffffff ;  /* 0xffffffff161a7836 */ /* 0x000fca0000000000 */
[----:B------:R-:W-:Y:S01]  /*0770*/  ISETP.GT.U32.AND P0, PT, R26, 0x7feffffe, PT ;  /* 0x7feffffe1a00780c */ /* 0x000fe20003f04070 */
[----:B------:R-:W-:Y:S01]  /*0780*/  VIADD R26, R23, 0xffffffff ;  /* 0xffffffff171a7836 */ /* 0x000fe20000000000 */
[----:B------:R-:W-:-:S04]  /*0790*/  DFMA R24, R18, -R2, R14 ;  /* 0x800000021218722b */ /* 0x000fc8000000000e */
[----:B------:R-:W-:-:S04]  /*07a0*/  ISETP.GT.U32.OR P0, PT, R26, 0x7feffffe, P0 ;  /* 0x7feffffe1a00780c */ /* 0x000fc80000704470 */
[----:B------:R-:W-:-:S09]  /*07b0*/  DFMA R16, R16, R24, R18 ;  /* 0x000000181010722b */ /* 0x000fd20000000012 */
[----:B------:R-:W-:Y:S05]  /*07c0*/  @P0 BRA `(.L_x_36) ;  /* 0x00000000006c0947 */ /* 0x000fea0003800000 */
[----:B------:R-:W-:-:S04]  /*07d0*/  LOP3.LUT R13, R11, 0x7ff00000, RZ, 0xc0, !PT ;  /* 0x7ff000000b0d7812 */ /* 0x000fc800078ec0ff */
[CC--:B------:R-:W-:Y:S02]  /*07e0*/  VIADDMNMX R12, R20.reuse, -R13.reuse, 0xb9600000, !PT ;  /* 0xb9600000140c7446 */ /* 0x0c0fe4000780090d */
[----:B------:R-:W-:Y:S01]  /*07f0*/  ISETP.GE.U32.AND P0, PT, R20, R13, PT ;  /* 0x0000000d1400720c */ /* 0x000fe20003f06070 */
[----:B------:R-:W-:Y:S01]  /*0800*/  IMAD.MOV.U32 R20, RZ, RZ, RZ ;  /* 0x000000ffff147224 */ /* 0x000fe200078e00ff */
        /* <DEDUP_REMOVED lines=13> */
[----:B------:R-:W-:Y:S02]  /*08e0*/  IMAD.MOV R3, RZ, RZ, -R12 ;  /* 0x000000ffff037224 */ /* 0x000fe400078e0a0c */
[----:B------:R-:W-:-:S06]  /*08f0*/  IMAD.MOV.U32 R2, RZ, RZ, RZ ;  /* 0x000000ffff027224 */ /* 0x000fcc00078e00ff */
[----:B------:R-:W-:Y:S02]  /*0900*/  DFMA R2, R18, -R2, R16 ;  /* 0x800000021202722b */ /* 0x000fe40000000010 */
[----:B------:R-:W-:-:S04]  /*0910*/  DMUL.RP R16, R16, R20 ;  /* 0x0000001410107228 */ /* 0x000fc80000008000 */
[----:B------:R-:W-:-:S04]  /*0920*/  IADD3 R2, PT, PT, -R12, -0x43300000, RZ ;  /* 0xbcd000000c027810 */ /* 0x000fc80007ffe1ff */
[----:B------:R-:W-:Y:S02]  /*0930*/  FSETP.NEU.AND P0, PT, |R3|, R2, PT ;  /* 0x000000020300720b */ /* 0x000fe40003f0d200 */
[----:B------:R-:W-:Y:S02]  /*0940*/  LOP3.LUT R11, R17, R11, RZ, 0x3c, !PT ;  /* 0x0000000b110b7212 */ /* 0x000fe400078e3cff */
[----:B------:R-:W-:Y:S02]  /*0950*/  FSEL R18, R16, R18, !P0 ;  /* 0x0000001210127208 */ /* 0x000fe40004000000 */
[----:B------:R-:W-:Y:S01]  /*0960*/  FSEL R19, R11, R19, !P0 ;  /* 0x000000130b137208 */ /* 0x000fe20004000000 */
[----:B------:R-:W-:Y:S06]  /*0970*/  BRA `(.L_x_37) ;  /* 0x0000000000547947 */ /* 0x000fec0003800000 */
.L_x_36:
        /* <DEDUP_REMOVED lines=16> */
.L_x_39:
[----:B------:R-:W-:Y:S01]  /*0a80*/  LOP3.LUT R19, R11, 0x80000, RZ, 0xfc, !PT ;  /* 0x000800000b137812 */ /* 0x000fe200078efcff */
[----:B------:R-:W-:Y:S01]  /*0a90*/  IMAD.MOV.U32 R18, RZ, RZ, R10 ;  /* 0x000000ffff127224 */ /* 0x000fe200078e000a */
[----:B------:R-:W-:Y:S06]  /*0aa0*/  BRA `(.L_x_37) ;  /* 0x0000000000087947 */ /* 0x000fec0003800000 */
.L_x_38:
[----:B------:R-:W-:Y:S01]  /*0ab0*/  LOP3.LUT R19, R13, 0x80000, RZ, 0xfc, !PT ;  /* 0x000800000d137812 */ /* 0x000fe200078efcff */
[----:B------:R-:W-:-:S07]  /*0ac0*/  IMAD.MOV.U32 R18, RZ, RZ, R12 ;  /* 0x000000ffff127224 */ /* 0x000fce00078e000c */
.L_x_37:
[----:B------:R-:W-:Y:S05]  /*0ad0*/  BSYNC.RECONVERGENT B1 ;  /* 0x0000000000017941 */ /* 0x000fea0003800200 */
.L_x_35:
[----:B------:R-:W-:Y:S02]  /*0ae0*/  IMAD.MOV.U32 R2, RZ, RZ, R0 ;  /* 0x000000ffff027224 */ /* 0x000fe400078e0000 */
[----:B------:R-:W-:-:S04]  /*0af0*/  IMAD.MOV.U32 R3, RZ, RZ, 0x0 ;  /* 0x00000000ff037424 */ /* 0x000fc800078e00ff */
[----:B------:R-:W-:Y:S05]  /*0b00*/  RET.REL.NODEC R2 `(_Z3DDXPdS_d) ;  /* 0xfffffff4023c7950 */ /* 0x000fea0003c3ffff */
.L_x_40:
        /* <DEDUP_REMOVED lines=15> */
.L_x_76:


//--------------------- .text._Z2DZPdS_d          --------------------------
	.section	.text._Z2DZPdS_d,"ax",@progbits
	.align	128
        .global         _Z2DZPdS_d
        .type           _Z2DZPdS_d,@function
        .size           _Z2DZPdS_d,(.L_x_77 - _Z2DZPdS_d)
        .other          _Z2DZPdS_d,@"STO_CUDA_ENTRY STV_DEFAULT"
_Z2DZPdS_d:
.text._Z2DZPdS_d:
[----:B------:R-:W-:Y:S01]  /*0000*/  LDC R1, c[0x0][0x37c] ;  /* 0x0000df00ff017b82 */ /* 0x000fe20000000800 */
[----:B------:R-:W0:Y:S07]  /*0010*/  S2R R0, SR_TID.X ;  /* 0x0000000000007919 */ /* 0x000e2e0000002100 */
[----:B------:R-:W1:Y:S01]  /*0020*/  LDC.64 R2, c[0x0][0x388] ;  /* 0x0000e200ff027b82 */ /* 0x000e620000000a00 */
[----:B------:R-:W2:Y:S01]  /*0030*/  LDCU.64 UR6, c[0x0][0x358] ;  /* 0x00006b00ff0677ac */ /* 0x000ea20008000a00 */
[----:B------:R-:W0:Y:S01]  /*0040*/  S2R R7, SR_CTAID.X ;  /* 0x0000000000077919 */ /* 0x000e220000002500 */
[----:B------:R-:W-:-:S05]  /*0050*/  UMOV UR4, URZ ;  /* 0x000000ff00047c82 */ /* 0x000fca0008000000 */
[----:B------:R-:W3:Y:S08]  /*0060*/  LDC.64 R4, c[0x0][0x380] ;  /* 0x0000e000ff047b82 */ /* 0x000ef00000000a00 */
[----:B------:R-:W4:Y:S01]  /*0070*/  LDC.64 R8, c[0x0][0x390] ;  /* 0x0000e400ff087b82 */ /* 0x000f220000000a00 */
[----:B0-----:R-:W-:-:S04]  /*0080*/  IMAD R0, R7, 0x20, R0 ;  /* 0x0000002007007824 */ /* 0x001fc800078e0200 */
[----:B------:R-:W-:Y:S01]  /*0090*/  VIADD R7, R0, 0x420 ;  /* 0x0000042000077836 */ /* 0x000fe20000000000 */
[----:B----4-:R-:W-:-:S03]  /*00a0*/  DADD R8, R8, R8 ;  /* 0x0000000008087229 */ /* 0x010fc60000000008 */
[----:B-1----:R-:W-:-:S04]  /*00b0*/  IMAD.WIDE R2, R7, 0x8, R2 ;  /* 0x0000000807027825 */ /* 0x002fc800078e0202 */
[----:B---3--:R-:W-:Y:S01]  /*00c0*/  IMAD.WIDE R4, R7, 0x8, R4 ;  /* 0x0000000807047825 */ /* 0x008fe200078e0204 */
[----:B------:R-:W-:Y:S02]  /*00d0*/  IADD3 R6, P0, PT, R2, 0x4000, RZ ;  /* 0x0000400002067810 */ /* 0x000fe40007f1e0ff */
[----:B------:R-:W-:-:S03]  /*00e0*/  IADD3 R0, P1, PT, R4, 0x10, RZ ;  /* 0x0000001004007810 */ /* 0x000fc60007f3e0ff */
[----:B------:R-:W-:Y:S02]  /*00f0*/  IMAD.X R7, RZ, RZ, R3, P0 ;  /* 0x000000ffff077224 */ /* 0x000fe400000e0603 */
[----:B--2---:R-:W-:-:S08]  /*0100*/  IMAD.X R11, RZ, RZ, R5, P1 ;  /* 0x000000ffff0b7224 */ /* 0x004fd000008e0605 */
.L_x_45:
[----:B0-----:R-:W2:Y:S04]  /*0110*/  LDG.E.64 R2, desc[UR6][R6.64] ;  /* 0x0000000606027981 */ /* 0x001ea8000c1e1b00 */
[----:B------:R-:W2:Y:S01]  /*0120*/  LDG.E.64 R4, desc[UR6][R6.64+-0x4000] ;  /* 0xffc0000606047981 */ /* 0x000ea2000c1e1b00 */
[----:B------:R-:W0:Y:S01]  /*0130*/  MUFU.RCP64H R13, R9 ;  /* 0x00000009000d7308 */ /* 0x000e220000001800 */
[----:B------:R-:W-:Y:S01]  /*0140*/  IMAD.MOV.U32 R12, RZ, RZ, 0x1 ;  /* 0x00000001ff0c7424 */ /* 0x000fe200078e00ff */
[----:B------:R-:W-:Y:S01]  /*0150*/  UIADD3 UR4, UPT, UPT, UR4, 0x2, URZ ;  /* 0x0000000204047890 */ /* 0x000fe2000fffe0ff */
[----:B------:R-:W-:Y:S03]  /*0160*/  BSSY.RECONVERGENT B0, `(.L_x_41) ;  /* 0x0000019000007945 */ /* 0x000fe60003800200 */
[----:B------:R-:W-:Y:S01]  /*0170*/  UISETP.NE.AND UP0, UPT, UR4, 0x1e, UPT ;  /* 0x0000001e0400788c */ /* 0x000fe2000bf05270 */
[----:B0-----:R-:W-:-:S08]  /*0180*/  DFMA R14, -R8, R12, 1 ;  /* 0x3ff00000080e742b */ /* 0x001fd0000000010c */
[----:B------:R-:W-:-:S08]  /*0190*/  DFMA R14, R14, R14, R14 ;  /* 0x0000000e0e0e722b */ /* 0x000fd0000000000e */
[----:B------:R-:W-:-:S08]  /*01a0*/  DFMA R14, R12, R14, R12 ;  /* 0x0000000e0c0e722b */ /* 0x000fd0000000000c */
[----:B------:R-:W-:-:S08]  /*01b0*/  DFMA R12, -R8, R14, 1 ;  /* 0x3ff00000080c742b */ /* 0x000fd0000000010e */
[----:B------:R-:W-:Y:S02]  /*01c0*/  DFMA R12, R14, R12, R14 ;  /* 0x0000000c0e0c722b */ /* 0x000fe4000000000e */
[----:B--2---:R-:W-:-:S08]  /*01d0*/  DADD R16, R2, -R4 ;  /* 0x0000000002107229 */ /* 0x004fd00000000804 */
        /* <DEDUP_REMOVED lines=11> */
[----:B------:R-:W-:Y:S02]  /*0290*/  IMAD.MOV.U32 R13, RZ, RZ, R17 ;  /* 0x000000ffff0d7224 */ /* 0x000fe400078e0011 */
[----:B------:R-:W-:Y:S02]  /*02a0*/  IMAD.MOV.U32 R10, RZ, RZ, R8 ;  /* 0x000000ffff0a7224 */ /* 0x000fe400078e0008 */
[----:B------:R-:W-:-:S07]  /*02b0*/  IMAD.MOV.U32 R11, RZ, RZ, R9 ;  /* 0x000000ffff0b7224 */ /* 0x000fce00078e0009 */
[----:B------:R-:W-:Y:S05]  /*02c0*/  CALL.REL.NOINC `($__internal_3_$__cuda_sm20_div_rn_f64_full) ;  /* 0x0000000000907944 */ /* 0x000fea0003c00000 */
[----:B------:R-:W-:Y:S02]  /*02d0*/  IMAD.MOV.U32 R2, RZ, RZ, R18 ;  /* 0x000000ffff027224 */ /* 0x000fe400078e0012 */
[----:B------:R-:W-:-:S07]  /*02e0*/  IMAD.MOV.U32 R3, RZ, RZ, R19 ;  /* 0x000000ffff037224 */ /* 0x000fce00078e0013 */
.L_x_42:
[----:B------:R-:W-:Y:S05]  /*02f0*/  BSYNC.RECONVERGENT B0 ;  /* 0x0000000000007941 */ /* 0x000fea0003800200 */
.L_x_41:
[----:B------:R0:W-:Y:S04]  /*0300*/  STG.E.64 desc[UR6][R4.64+-0x8], R2 ;  /* 0xfffff80204007986 */ /* 0x0001e8000c101b06 */
[----:B------:R-:W2:Y:S04]  /*0310*/  LDG.E.64 R10, desc[UR6][R6.64+0x2000] ;  /* 0x00200006060a7981 */ /* 0x000ea8000c1e1b00 */
[----:B------:R-:W2:Y:S01]  /*0320*/  LDG.E.64 R12, desc[UR6][R6.64+-0x2000] ;  /* 0xffe00006060c7981 */ /* 0x000ea2000c1e1b00 */
[----:B------:R-:W1:Y:S01]  /*0330*/  MUFU.RCP64H R15, R9 ;  /* 0x00000009000f7308 */ /* 0x000e620000001800 */
[----:B------:R-:W-:Y:S01]  /*0340*/  IMAD.MOV.U32 R14, RZ, RZ, 0x1 ;  /* 0x00000001ff0e7424 */ /* 0x000fe200078e00ff */
[----:B------:R-:W-:Y:S05]  /*0350*/  BSSY.RECONVERGENT B0, `(.L_x_43) ;  /* 0x0000014000007945 */ /* 0x000fea0003800200 */
[----:B-1----:R-:W-:-:S08]  /*0360*/  DFMA R16, -R8, R14, 1 ;  /* 0x3ff000000810742b */ /* 0x002fd0000000010e */
[----:B------:R-:W-:-:S08]  /*0370*/  DFMA R16, R16, R16, R16 ;  /* 0x000000101010722b */ /* 0x000fd00000000010 */
[----:B------:R-:W-:-:S08]  /*0380*/  DFMA R16, R14, R16, R14 ;  /* 0x000000100e10722b */ /* 0x000fd0000000000e */
[----:B------:R-:W-:-:S08]  /*0390*/  DFMA R14, -R8, R16, 1 ;  /* 0x3ff00000080e742b */ /* 0x000fd00000000110 */
[----:B------:R-:W-:Y:S02]  /*03a0*/  DFMA R14, R16, R14, R16 ;  /* 0x0000000e100e722b */ /* 0x000fe40000000010 */
[----:B--2---:R-:W-:-:S08]  /*03b0*/  DADD R12, R10, -R12 ;  /* 0x000000000a0c7229 */ /* 0x004fd0000000080c */
[----:B0-----:R-:W-:Y:S02]  /*03c0*/  DMUL R2, R14, R12 ;  /* 0x0000000c0e027228 */ /* 0x001fe40000000000 */
        /* <DEDUP_REMOVED lines=9> */
[----:B------:R-:W-:Y:S05]  /*0460*/  CALL.REL.NOINC `($__internal_3_$__cuda_sm20_div_rn_f64_full) ;  /* 0x0000000000287944 */ /* 0x000fea0003c00000 */
[----:B------:R-:W-:Y:S02]  /*0470*/  IMAD.MOV.U32 R2, RZ, RZ, R18 ;  /* 0x000000ffff027224 */ /* 0x000fe400078e0012 */
[----:B------:R-:W-:-:S07]  /*0480*/  IMAD.MOV.U32 R3, RZ, RZ, R19 ;  /* 0x000000ffff037224 */ /* 0x000fce00078e0013 */
.L_x_44:
[----:B------:R-:W-:Y:S05]  /*0490*/  BSYNC.RECONVERGENT B0 ;  /* 0x0000000000007941 */ /* 0x000fea0003800200 */
.L_x_43:
[----:B------:R0:W-:Y:S01]  /*04a0*/  STG.E.64 desc[UR6][R4.64], R2 ;  /* 0x0000000204007986 */ /* 0x0001e2000c101b06 */
[----:B------:R-:W-:Y:S02]  /*04b0*/  IADD3 R6, P0, PT, R6, 0x4000, RZ ;  /* 0x0000400006067810 */ /* 0x000fe40007f1e0ff */
[----:B------:R-:W-:-:S03]  /*04c0*/  IADD3 R0, P1, PT, R4, 0x10, RZ ;  /* 0x0000001004007810 */ /* 0x000fc60007f3e0ff */
[----:B------:R-:W-:Y:S02]  /*04d0*/  IMAD.X R7, RZ, RZ, R7, P0 ;  /* 0x000000ffff077224 */ /* 0x000fe400000e0607 */
[----:B------:R-:W-:Y:S01]  /*04e0*/  IMAD.X R11, RZ, RZ, R5, P1 ;  /* 0x000000ffff0b7224 */ /* 0x000fe200008e0605 */
[----:B------:R-:W-:Y:S07]  /*04f0*/  BRA.U UP0, `(.L_x_45) ;  /* 0xfffffffd00047547 */ /* 0x000fee000b83ffff */
[----:B------:R-:W-:Y:S05]  /*0500*/  EXIT ;  /* 0x000000000000794d */ /* 0x000fea0003800000 */
        .weak           $__internal_3_$__cuda_sm20_div_rn_f64_full
        .type           $__internal_3_$__cuda_sm20_div_rn_f64_full,@function
        .size           $__internal_3_$__cuda_sm20_div_rn_f64_full,(.L_x_77 - $__internal_3_$__cuda_sm20_div_rn_f64_full)
$__internal_3_$__cuda_sm20_div_rn_f64_full:
        /* <DEDUP_REMOVED lines=11> */
[C---:B------:R-:W-:Y:S01]  /*05c0*/  ISETP.GE.U32.AND P1, PT, R20.reuse, R23, PT ;  /* 0x000000171400720c */ /* 0x040fe20003f26070 */
[----:B------:R-:W-:Y:S02]  /*05d0*/  IMAD.MOV.U32 R22, RZ, RZ, R20 ;  /* 0x000000ffff167224 */ /* 0x000fe400078e0014 */
[----:B------:R-:W-:Y:S02]  /*05e0*/  @!P2 LOP3.LUT R19, R11, 0x7ff00000, RZ, 0xc0, !PT ;  /* 0x7ff000000b13a812 */ /* 0x000fe400078ec0ff */
[----:B------:R-:W0:Y:S02]  /*05f0*/  MUFU.RCP64H R17, R3 ;  /* 0x0000000300117308 */ /* 0x000e240000001800 */
[----:B------:R-:W-:Y:S02]  /*0600*/  @!P2 ISETP.GE.U32.AND P3, PT, R20, R19, PT ;  /* 0x000000131400a20c */ /* 0x000fe40003f66070 */
[----:B------:R-:W-:-:S02]  /*0610*/  @!P0 LOP3.LUT R23, R3, 0x7ff00000, RZ, 0xc0, !PT ;  /* 0x7ff0000003178812 */ /* 0x000fc400078ec0ff */
        /* <DEDUP_REMOVED lines=49> */
.L_x_47:
        /* <DEDUP_REMOVED lines=16> */
.L_x_50:
[----:B------:R-:W-:Y:S01]  /*0a30*/  LOP3.LUT R19, R11, 0x80000, RZ, 0xfc, !PT ;  /* 0x000800000b137812 */ /* 0x000fe200078efcff */
[----:B------:R-:W-:Y:S01]  /*0a40*/  IMAD.MOV.U32 R18, RZ, RZ, R10 ;  /* 0x000000ffff127224 */ /* 0x000fe200078e000a */
[----:B------:R-:W-:Y:S06]  /*0a50*/  BRA `(.L_x_48) ;  /* 0x0000000000087947 */ /* 0x000fec0003800000 */
.L_x_49:
[----:B------:R-:W-:Y:S01]  /*0a60*/  LOP3.LUT R19, R13, 0x80000, RZ, 0xfc, !PT ;  /* 0x000800000d137812 */ /* 0x000fe200078efcff */
[----:B------:R-:W-:-:S07]  /*0a70*/  IMAD.MOV.U32 R18, RZ, RZ, R12 ;  /* 0x000000ffff127224 */ /* 0x000fce00078e000c */
.L_x_48:
[----:B------:R-:W-:Y:S05]  /*0a80*/  BSYNC.RECONVERGENT B1 ;  /* 0x0000000000017941 */ /* 0x000fea0003800200 */
.L_x_46:
[----:B------:R-:W-:Y:S02]  /*0a90*/  IMAD.MOV.U32 R2, RZ, RZ, R0 ;  /* 0x000000ffff027224 */ /* 0x000fe400078e0000 */
[----:B------:R-:W-:-:S04]  /*0aa0*/  IMAD.MOV.U32 R3, RZ, RZ, 0x0 ;  /* 0x00000000ff037424 */ /* 0x000fc800078e00ff */
[----:B------:R-:W-:Y:S05]  /*0ab0*/  RET.REL.NODEC R2 `(_Z2DZPdS_d) ;  /* 0xfffffff402507950 */ /* 0x000fea0003c3ffff */
.L_x_51:
        /* <DEDUP_REMOVED lines=12> */
.L_x_77:


//--------------------- .text._Z2DYPdS_d          --------------------------
	.section	.text._Z2DYPdS_d,"ax",@progbits
	.align	128
        .global         _Z2DYPdS_d
        .type           _Z2DYPdS_d,@function
        .size           _Z2DYPdS_d,(.L_x_78 - _Z2DYPdS_d)
        .other          _Z2DYPdS_d,@"STO_CUDA_ENTRY STV_DEFAULT"
_Z2DYPdS_d:
.text._Z2DYPdS_d:
[----:B------:R-:W-:Y:S01]  /*0000*/  LDC R1, c[0x0][0x37c] ;  /* 0x0000df00ff017b82 */ /* 0x000fe20000000800 */
[----:B------:R-:W0:Y:S07]  /*0010*/  S2R R0, SR_TID.X ;  /* 0x0000000000007919 */ /* 0x000e2e0000002100 */
[----:B------:R-:W1:Y:S01]  /*0020*/  S2UR UR4, SR_CTAID.X ;  /* 0x00000000000479c3 */ /* 0x000e620000002500 */
[----:B------:R-:W2:Y:S07]  /*0030*/  LDCU.64 UR6, c[0x0][0x358] ;  /* 0x00006b00ff0677ac */ /* 0x000eae0008000a00 */
[----:B------:R-:W3:Y:S08]  /*0040*/  LDC.64 R2, c[0x0][0x388] ;  /* 0x0000e200ff027b82 */ /* 0x000ef00000000a00 */
[----:B------:R-:W4:Y:S08]  /*0050*/  LDC.64 R4, c[0x0][0x380] ;  /* 0x0000e000ff047b82 */ /* 0x000f300000000a00 */
[----:B------:R-:W5:Y:S01]  /*0060*/  LDC.64 R8, c[0x0][0x390] ;  /* 0x0000e400ff087b82 */ /* 0x000f620000000a00 */
[----:B-1----:R-:W-:-:S06]  /*0070*/  USHF.L.U32 UR4, UR4, 0xa, URZ ;  /* 0x0000000a04047899 */ /* 0x002fcc00080006ff */
[----:B0-----:R-:W-:Y:S01]  /*0080*/  LOP3.LUT R0, R0, UR4, RZ, 0xfc, !PT ;  /* 0x0000000400007c12 */ /* 0x001fe2000f8efcff */
[----:B------:R-:W-:-:S04]  /*0090*/  UMOV UR4, URZ ;  /* 0x000000ff00047c82 */ /* 0x000fc80008000000 */
[----:B------:R-:W-:-:S04]  /*00a0*/  VIADD R7, R0, 0x420 ;  /* 0x0000042000077836 */ /* 0x000fc80000000000 */
[----:B---3--:R-:W-:-:S04]  /*00b0*/  IMAD.WIDE R2, R7, 0x8, R2 ;  /* 0x0000000807027825 */ /* 0x008fc800078e0202 */
[----:B----4-:R-:W-:Y:S01]  /*00c0*/  IMAD.WIDE R4, R7, 0x8, R4 ;  /* 0x0000000807047825 */ /* 0x010fe200078e0204 */
[----:B------:R-:W-:Y:S01]  /*00d0*/  IADD3 R6, P0, PT, R2, 0x200, RZ ;  /* 0x0000020002067810 */ /* 0x000fe20007f1e0ff */
[----:B-----5:R-:W-:Y:S01]  /*00e0*/  DADD R8, R8, R8 ;  /* 0x0000000008087229 */ /* 0x020fe20000000008 */
[----:B------:R-:W-:-:S03]  /*00f0*/  IADD3 R0, P1, PT, R4, 0x10, RZ ;  /* 0x0000001004007810 */ /* 0x000fc60007f3e0ff */
[----:B------:R-:W-:Y:S02]  /*0100*/  IMAD.X R7, RZ, RZ, R3, P0 ;  /* 0x000000ffff077224 */ /* 0x000fe400000e0603 */
[----:B--2---:R-:W-:-:S08]  /*0110*/  IMAD.X R11, RZ, RZ, R5, P1 ;  /* 0x000000ffff0b7224 */ /* 0x004fd000008e0605 */
.L_x_56:
        /* <DEDUP_REMOVED lines=27> */
[----:B------:R-:W-:Y:S05]  /*02d0*/  CALL.REL.NOINC `($__internal_4_$__cuda_sm20_div_rn_f64_full) ;  /* 0x0000000000907944 */ /* 0x000fea0003c00000 */
[----:B------:R-:W-:Y:S02]  /*02e0*/  IMAD.MOV.U32 R2, RZ, RZ, R18 ;  /* 0x000000ffff027224 */ /* 0x000fe400078e0012 */
[----:B------:R-:W-:-:S07]  /*02f0*/  IMAD.MOV.U32 R3, RZ, RZ, R19 ;  /* 0x000000ffff037224 */ /* 0x000fce00078e0013 */
.L_x_53:
[----:B------:R-:W-:Y:S05]  /*0300*/  BSYNC.RECONVERGENT B0 ;  /* 0x0000000000007941 */ /* 0x000fea0003800200 */
.L_x_52:
        /* <DEDUP_REMOVED lines=22> */
[----:B------:R-:W-:Y:S05]  /*0470*/  CALL.REL.NOINC `($__internal_4_$__cuda_sm20_div_rn_f64_full) ;  /* 0x0000000000287944 */ /* 0x000fea0003c00000 */
[----:B------:R-:W-:Y:S02]  /*0480*/  IMAD.MOV.U32 R2, RZ, RZ, R18 ;  /* 0x000000ffff027224 */ /* 0x000fe400078e0012 */
[----:B------:R-:W-:-:S07]  /*0490*/  IMAD.MOV.U32 R3, RZ, RZ, R19 ;  /* 0x000000ffff037224 */ /* 0x000fce00078e0013 */
.L_x_55:
[----:B------:R-:W-:Y:S05]  /*04a0*/  BSYNC.RECONVERGENT B0 ;  /* 0x0000000000007941 */ /* 0x000fea0003800200 */
.L_x_54:
[----:B------:R0:W-:Y:S01]  /*04b0*/  STG.E.64 desc[UR6][R4.64], R2 ;  /* 0x0000000204007986 */ /* 0x0001e2000c101b06 */
[----:B------:R-:W-:Y:S02]  /*04c0*/  IADD3 R6, P0, PT, R6, 0x200, RZ ;  /* 0x0000020006067810 */ /* 0x000fe40007f1e0ff */
[----:B------:R-:W-:-:S03]  /*04d0*/  IADD3 R0, P1, PT, R4, 0x10, RZ ;  /* 0x0000001004007810 */ /* 0x000fc60007f3e0ff */
[----:B------:R-:W-:Y:S02]  /*04e0*/  IMAD.X R7, RZ, RZ, R7, P0 ;  /* 0x000000ffff077224 */ /* 0x000fe400000e0607 */
[----:B------:R-:W-:Y:S01]  /*04f0*/  IMAD.X R11, RZ, RZ, R5, P1 ;  /* 0x000000ffff0b7224 */ /* 0x000fe200008e0605 */
[----:B------:R-:W-:Y:S07]  /*0500*/  BRA.U UP0, `(.L_x_56) ;  /* 0xfffffffd00047547 */ /* 0x000fee000b83ffff */
[----:B------:R-:W-:Y:S05]  /*0510*/  EXIT ;  /* 0x000000000000794d */ /* 0x000fea0003800000 */
        .weak           $__internal_4_$__cuda_sm20_div_rn_f64_full
        .type           $__internal_4_$__cuda_sm20_div_rn_f64_full,@function
        .size           $__internal_4_$__cuda_sm20_div_rn_f64_full,(.L_x_78 - $__internal_4_$__cuda_sm20_div_rn_f64_full)
$__internal_4_$__cuda_sm20_div_rn_f64_full:
        /* <DEDUP_REMOVED lines=66> */
.L_x_58:
        /* <DEDUP_REMOVED lines=16> */
.L_x_61:
[----:B------:R-:W-:Y:S01]  /*0a40*/  LOP3.LUT R19, R11, 0x80000, RZ, 0xfc, !PT ;  /* 0x000800000b137812 */ /* 0x000fe200078efcff */
[----:B------:R-:W-:Y:S01]  /*0a50*/  IMAD.MOV.U32 R18, RZ, RZ, R10 ;  /* 0x000000ffff127224 */ /* 0x000fe200078e000a */
[----:B------:R-:W-:Y:S06]  /*0a60*/  BRA `(.L_x_59) ;  /* 0x0000000000087947 */ /* 0x000fec0003800000 */
.L_x_60:
[----:B------:R-:W-:Y:S01]  /*0a70*/  LOP3.LUT R19, R13, 0x80000, RZ, 0xfc, !PT ;  /* 0x000800000d137812 */ /* 0x000fe200078efcff */
[----:B------:R-:W-:-:S07]  /*0a80*/  IMAD.MOV.U32 R18, RZ, RZ, R12 ;  /* 0x000000ffff127224 */ /* 0x000fce00078e000c */
.L_x_59:
[----:B------:R-:W-:Y:S05]  /*0a90*/  BSYNC.RECONVERGENT B1 ;  /* 0x0000000000017941 */ /* 0x000fea0003800200 */
.L_x_57:
[----:B------:R-:W-:Y:S02]  /*0aa0*/  IMAD.MOV.U32 R2, RZ, RZ, R0 ;  /* 0x000000ffff027224 */ /* 0x000fe400078e0000 */
[----:B------:R-:W-:-:S04]  /*0ab0*/  IMAD.MOV.U32 R3, RZ, RZ, 0x0 ;  /* 0x00000000ff037424 */ /* 0x000fc800078e00ff */
[----:B------:R-:W-:Y:S05]  /*0ac0*/  RET.REL.NODEC R2 `(_Z2DYPdS_d) ;  /* 0xfffffff4024c7950 */ /* 0x000fea0003c3ffff */
.L_x_62:
        /* <DEDUP_REMOVED lines=11> */
.L_x_78:


//--------------------- .text._Z2DXPdS_d          --------------------------
	.section	.text._Z2DXPdS_d,"ax",@progbits
	.align	128
        .global         _Z2DXPdS_d
        .type           _Z2DXPdS_d,@function
        .size           _Z2DXPdS_d,(.L_x_79 - _Z2DXPdS_d)
        .other          _Z2DXPdS_d,@"STO_CUDA_ENTRY STV_DEFAULT"
_Z2DXPdS_d:
.text._Z2DXPdS_d:
[----:B------:R-:W-:Y:S01]  /*0000*/  LDC R1, c[0x0][0x37c] ;  /* 0x0000df00ff017b82 */ /* 0x000fe20000000800 */
[----:B------:R-:W0:Y:S07]  /*0010*/  S2R R0, SR_TID.X ;  /* 0x0000000000007919 */ /* 0x000e2e0000002100 */
[----:B------:R-:W1:Y:S01]  /*0020*/  LDC.64 R8, c[0x0][0x390] ;  /* 0x0000e400ff087b82 */ /* 0x000e620000000a00 */
[----:B------:R-:W2:Y:S01]  /*0030*/  LDCU.128 UR8, c[0x0][0x380] ;  /* 0x00007000ff0877ac */ /* 0x000ea20008000c00 */
[----:B------:R-:W0:Y:S01]  /*0040*/  S2R R3, SR_CTAID.X ;  /* 0x0000000000037919 */ /* 0x000e220000002500 */
[----:B------:R-:W3:Y:S01]  /*0050*/  LDCU.64 UR6, c[0x0][0x358] ;  /* 0x00006b00ff0677ac */ /* 0x000ee20008000a00 */
[----:B------:R-:W-:Y:S01]  /*0060*/  UMOV UR4, URZ ;  /* 0x000000ff00047c82 */ /* 0x000fe20008000000 */
[----:B-1----:R-:W-:Y:S01]  /*0070*/  DADD R8, R8, R8 ;  /* 0x0000000008087229 */ /* 0x002fe20000000008 */
        /* <DEDUP_REMOVED lines=8> */
.L_x_67:
        /* <DEDUP_REMOVED lines=27> */
[----:B------:R-:W-:Y:S05]  /*02b0*/  CALL.REL.NOINC `($__internal_5_$__cuda_sm20_div_rn_f64_full) ;  /* 0x0000000000907944 */ /* 0x000fea0003c00000 */
[----:B------:R-:W-:Y:S02]  /*02c0*/  IMAD.MOV.U32 R2, RZ, RZ, R18 ;  /* 0x000000ffff027224 */ /* 0x000fe400078e0012 */
[----:B------:R-:W-:-:S07]  /*02d0*/  IMAD.MOV.U32 R3, RZ, RZ, R19 ;  /* 0x000000ffff037224 */ /* 0x000fce00078e0013 */
.L_x_64:
[----:B------:R-:W-:Y:S05]  /*02e0*/  BSYNC.RECONVERGENT B0 ;  /* 0x0000000000007941 */ /* 0x000fea0003800200 */
.L_x_63:
        /* <DEDUP_REMOVED lines=22> */
[----:B------:R-:W-:Y:S05]  /*0450*/  CALL.REL.NOINC `($__internal_5_$__cuda_sm20_div_rn_f64_full) ;  /* 0x0000000000287944 */ /* 0x000fea0003c00000 */
[----:B------:R-:W-:Y:S02]  /*0460*/  IMAD.MOV.U32 R2, RZ, RZ, R18 ;  /* 0x000000ffff027224 */ /* 0x000fe400078e0012 */
[----:B------:R-:W-:-:S07]  /*0470*/  IMAD.MOV.U32 R3, RZ, RZ, R19 ;  /* 0x000000ffff037224 */ /* 0x000fce00078e0013 */
.L_x_66:
[----:B------:R-:W-:Y:S05]  /*0480*/  BSYNC.RECONVERGENT B0 ;  /* 0x0000000000007941 */ /* 0x000fea0003800200 */
.L_x_65:
[----:B------:R0:W-:Y:S01]  /*0490*/  STG.E.64 desc[UR6][R4.64], R2 ;  /* 0x0000000204007986 */ /* 0x0001e2000c101b06 */
[----:B------:R-:W-:Y:S02]  /*04a0*/  IADD3 R6, P0, PT, R6, 0x10, RZ ;  /* 0x0000001006067810 */ /* 0x000fe40007f1e0ff */
[----:B------:R-:W-:-:S03]  /*04b0*/  IADD3 R0, P1, PT, R4, 0x10, RZ ;  /* 0x0000001004007810 */ /* 0x000fc60007f3e0ff */
[----:B------:R-:W-:Y:S02]  /*04c0*/  IMAD.X R7, RZ, RZ, R7, P0 ;  /* 0x000000ffff077224 */ /* 0x000fe400000e0607 */
[----:B------:R-:W-:Y:S01]  /*04d0*/  IMAD.X R11, RZ, RZ, R5, P1 ;  /* 0x000000ffff0b7224 */ /* 0x000fe200008e0605 */
[----:B------:R-:W-:Y:S07]  /*04e0*/  BRA.U UP0, `(.L_x_67) ;  /* 0xfffffffd00047547 */ /* 0x000fee000b83ffff */
[----:B------:R-:W-:Y:S05]  /*04f0*/  EXIT ;  /* 0x000000000000794d */ /* 0x000fea0003800000 */
        .weak           $__internal_5_$__cuda_sm20_div_rn_f64_full
        .type           $__internal_5_$__cuda_sm20_div_rn_f64_full,@function
        .size           $__internal_5_$__cuda_sm20_div_rn_f64_full,(.L_x_79 - $__internal_5_$__cuda_sm20_div_rn_f64_full)
$__internal_5_$__cuda_sm20_div_rn_f64_full:
        /* <DEDUP_REMOVED lines=66> */
.L_x_69:
        /* <DEDUP_REMOVED lines=16> */
.L_x_72:
[----:B------:R-:W-:Y:S01]  /*0a20*/  LOP3.LUT R19, R11, 0x80000, RZ, 0xfc, !PT ;  /* 0x000800000b137812 */ /* 0x000fe200078efcff */
[----:B------:R-:W-:Y:S01]  /*0a30*/  IMAD.MOV.U32 R18, RZ, RZ, R10 ;  /* 0x000000ffff127224 */ /* 0x000fe200078e000a */
[----:B------:R-:W-:Y:S06]  /*0a40*/  BRA `(.L_x_70) ;  /* 0x0000000000087947 */ /* 0x000fec0003800000 */
.L_x_71:
[----:B------:R-:W-:Y:S01]  /*0a50*/  LOP3.LUT R19, R13, 0x80000, RZ, 0xfc, !PT ;  /* 0x000800000d137812 */ /* 0x000fe200078efcff */
[----:B------:R-:W-:-:S07]  /*0a60*/  IMAD.MOV.U32 R18, RZ, RZ, R12 ;  /* 0x000000ffff127224 */ /* 0x000fce00078e000c */
.L_x_70:
[----:B------:R-:W-:Y:S05]  /*0a70*/  BSYNC.RECONVERGENT B1 ;  /* 0x0000000000017941 */ /* 0x000fea0003800200 */
.L_x_68:
[----:B------:R-:W-:Y:S02]  /*0a80*/  IMAD.MOV.U32 R2, RZ, RZ, R0 ;  /* 0x000000ffff027224 */ /* 0x000fe400078e0000 */
[----:B------:R-:W-:-:S04]  /*0a90*/  IMAD.MOV.U32 R3, RZ, RZ, 0x0 ;  /* 0x00000000ff037424 */ /* 0x000fc800078e00ff */
[----:B------:R-:W-:Y:S05]  /*0aa0*/  RET.REL.NODEC R2 `(_Z2DXPdS_d) ;  /* 0xfffffff402547950 */ /* 0x000fea0003c3ffff */
.L_x_73:
        /* <DEDUP_REMOVED lines=13> */
.L_x_79:


//--------------------- .nv.shared.reserved.0     --------------------------
	.section	.nv.shared.reserved.0,"aw",@nobits
	.weak		__nv_reservedSMEM_offset_0_alias
	.size		__nv_reservedSMEM_offset_0_alias, 0, 64
	.other		__nv_reservedSMEM_offset_0_alias,@"STO_CUDA_RESERVED_SHARED STV_DEFAULT"
__nv_reservedSMEM_offset_0_alias:
	.zero		0
	.zero		64


//--------------------- .nv.constant0._Z9RESET_CTRPd --------------------------
	.section	.nv.constant0._Z9RESET_CTRPd,"a",@progbits
	.sectionflags	@""
	.align	4
.nv.constant0._Z9RESET_CTRPd:
	.zero		904


//--------------------- .nv.constant0._Z7COMPAREPdS_S_ --------------------------
	.section	.nv.constant0._Z7COMPAREPdS_S_,"a",@progbits
	.sectionflags	@""
	.align	4
.nv.constant0._Z7COMPAREPdS_S_:
	.zero		920


//--------------------- .nv.constant0._Z3ADDPdS_d --------------------------
	.section	.nv.constant0._Z3ADDPdS_d,"a",@progbits
	.sectionflags	@""
	.align	4
.nv.constant0._Z3ADDPdS_d:
	.zero		920


//--------------------- .nv.constant0._Z6ASSIGNPdS_ --------------------------
	.section	.nv.constant0._Z6ASSIGNPdS_,"a",@progbits
	.sectionflags	@""
	.align	4
.nv.constant0._Z6ASSIGNPdS_:
	.zero		912


//--------------------- .nv.constant0._Z3DDZPdS_d --------------------------
	.section	.nv.constant0._Z3DDZPdS_d,"a",@progbits
	.sectionflags	@""
	.align	4
.nv.constant0._Z3DDZPdS_d:
	.zero		920


//--------------------- .nv.constant0._Z3DDYPdS_d --------------------------
	.section	.nv.constant0._Z3DDYPdS_d,"a",@progbits
	.sectionflags	@""
	.align	4
.nv.constant0._Z3DDYPdS_d:
	.zero		920


//--------------------- .nv.constant0._Z3DDXPdS_d --------------------------
	.section	.nv.constant0._Z3DDXPdS_d,"a",@progbits
	.sectionflags	@""
	.align	4
.nv.constant0._Z3DDXPdS_d:
	.zero		920


//--------------------- .nv.constant0._Z2DZPdS_d  --------------------------
	.section	.nv.constant0._Z2DZPdS_d,"a",@progbits
	.sectionflags	@""
	.align	4
.nv.constant0._Z2DZPdS_d:
	.zero		920


//--------------------- .nv.constant0._Z2DYPdS_d  --------------------------
	.section	.nv.constant0._Z2DYPdS_d,"a",@progbits
	.sectionflags	@""
	.align	4
.nv.constant0._Z2DYPdS_d:
	.zero		920


//--------------------- .nv.constant0._Z2DXPdS_d  --------------------------
	.section	.nv.constant0._Z2DXPdS_d,"a",@progbits
	.sectionflags	@""
	.align	4
.nv.constant0._Z2DXPdS_d:
	.zero		920


//--------------------- SYMBOLS --------------------------

	.type		.nv.reservedSmem.offset0,@object
	.size		.nv.reservedSmem.offset0,0x4
